//
// Generated by NVIDIA NVVM Compiler
//
// Compiler Build ID: CL-36424714
// Cuda compilation tools, release 13.0, V13.0.88
// Based on NVVM 20.0.0
//

.version 9.0
.target sm_100
.address_size 64

	// .globl	_Z11d_CollisionPfS_
.const .align 4 .b8 d_w[36];
.const .align 4 .b8 d_Vx[36];
.const .align 4 .b8 d_Vy[36];
.const .align 4 .b8 d_tau[12];

.visible .entry _Z11d_CollisionPfS_(
	.param .u64 .ptr .align 1 _Z11d_CollisionPfS__param_0,
	.param .u64 .ptr .align 1 _Z11d_CollisionPfS__param_1
)
{
	.reg .pred 	%p<2>;
	.reg .b32 	%r<28>;
	.reg .b32 	%f<141>;
	.reg .b64 	%rd<10>;
	.reg .b64 	%fd<66>;

	mov.u32 	%r1, %ctaid.x;
	mov.u32 	%r2, %ntid.x;
	mov.u32 	%r3, %tid.x;
	mad.lo.s32 	%r4, %r1, %r2, %r3;
	setp.gt.s32 	%p1, %r4, 16383;
	@%p1 bra 	$L__BB0_2;
	ld.param.u64 	%rd9, [_Z11d_CollisionPfS__param_1];
	ld.param.u64 	%rd8, [_Z11d_CollisionPfS__param_0];
	cvta.to.global.u64 	%rd3, %rd8;
	cvta.to.global.u64 	%rd4, %rd9;
	mov.u32 	%r5, %ctaid.x;
	mov.u32 	%r6, %ntid.x;
	mov.u32 	%r7, %tid.x;
	mad.lo.s32 	%r8, %r5, %r6, %r7;
	mul.lo.s32 	%r9, %r8, 9;
	mul.wide.s32 	%rd5, %r9, 4;
	add.s64 	%rd6, %rd3, %rd5;
	ld.global.f32 	%f1, [%rd6];
	add.f32 	%f2, %f1, 0f00000000;
	ld.global.f32 	%f3, [%rd6+4];
	add.f32 	%f4, %f2, %f3;
	ld.global.f32 	%f5, [%rd6+8];
	add.f32 	%f6, %f4, %f5;
	ld.global.f32 	%f7, [%rd6+12];
	add.f32 	%f8, %f6, %f7;
	ld.global.f32 	%f9, [%rd6+16];
	add.f32 	%f10, %f8, %f9;
	ld.global.f32 	%f11, [%rd6+20];
	add.f32 	%f12, %f10, %f11;
	ld.global.f32 	%f13, [%rd6+24];
	add.f32 	%f14, %f12, %f13;
	ld.global.f32 	%f15, [%rd6+28];
	add.f32 	%f16, %f14, %f15;
	ld.global.f32 	%f17, [%rd6+32];
	add.f32 	%f18, %f16, %f17;
	ld.const.u32 	%r10, [d_Vx];
	cvt.rn.f32.s32 	%f19, %r10;
	fma.rn.f32 	%f20, %f1, %f19, 0f00000000;
	ld.const.u32 	%r11, [d_Vx+4];
	cvt.rn.f32.s32 	%f21, %r11;
	fma.rn.f32 	%f22, %f3, %f21, %f20;
	ld.const.u32 	%r12, [d_Vx+8];
	cvt.rn.f32.s32 	%f23, %r12;
	fma.rn.f32 	%f24, %f5, %f23, %f22;
	ld.const.u32 	%r13, [d_Vx+12];
	cvt.rn.f32.s32 	%f25, %r13;
	fma.rn.f32 	%f26, %f7, %f25, %f24;
	ld.const.u32 	%r14, [d_Vx+16];
	cvt.rn.f32.s32 	%f27, %r14;
	fma.rn.f32 	%f28, %f9, %f27, %f26;
	ld.const.u32 	%r15, [d_Vx+20];
	cvt.rn.f32.s32 	%f29, %r15;
	fma.rn.f32 	%f30, %f11, %f29, %f28;
	ld.const.u32 	%r16, [d_Vx+24];
	cvt.rn.f32.s32 	%f31, %r16;
	fma.rn.f32 	%f32, %f13, %f31, %f30;
	ld.const.u32 	%r17, [d_Vx+28];
	cvt.rn.f32.s32 	%f33, %r17;
	fma.rn.f32 	%f34, %f15, %f33, %f32;
	ld.const.u32 	%r18, [d_Vx+32];
	cvt.rn.f32.s32 	%f35, %r18;
	fma.rn.f32 	%f36, %f17, %f35, %f34;
	div.rn.f32 	%f37, %f36, %f18;
	ld.const.u32 	%r19, [d_Vy];
	cvt.rn.f32.s32 	%f38, %r19;
	fma.rn.f32 	%f39, %f1, %f38, 0f00000000;
	ld.const.u32 	%r20, [d_Vy+4];
	cvt.rn.f32.s32 	%f40, %r20;
	fma.rn.f32 	%f41, %f3, %f40, %f39;
	ld.const.u32 	%r21, [d_Vy+8];
	cvt.rn.f32.s32 	%f42, %r21;
	fma.rn.f32 	%f43, %f5, %f42, %f41;
	ld.const.u32 	%r22, [d_Vy+12];
	cvt.rn.f32.s32 	%f44, %r22;
	fma.rn.f32 	%f45, %f7, %f44, %f43;
	ld.const.u32 	%r23, [d_Vy+16];
	cvt.rn.f32.s32 	%f46, %r23;
	fma.rn.f32 	%f47, %f9, %f46, %f45;
	ld.const.u32 	%r24, [d_Vy+20];
	cvt.rn.f32.s32 	%f48, %r24;
	fma.rn.f32 	%f49, %f11, %f48, %f47;
	ld.const.u32 	%r25, [d_Vy+24];
	cvt.rn.f32.s32 	%f50, %r25;
	fma.rn.f32 	%f51, %f13, %f50, %f49;
	ld.const.u32 	%r26, [d_Vy+28];
	cvt.rn.f32.s32 	%f52, %r26;
	fma.rn.f32 	%f53, %f15, %f52, %f51;
	ld.const.u32 	%r27, [d_Vy+32];
	cvt.rn.f32.s32 	%f54, %r27;
	fma.rn.f32 	%f55, %f17, %f54, %f53;
	div.rn.f32 	%f56, %f55, %f18;
	mul.f32 	%f57, %f56, %f56;
	fma.rn.f32 	%f58, %f37, %f37, %f57;
	cvt.f64.f32 	%fd1, %f58;
	mul.f64 	%fd2, %fd1, 0d3FF8000000000000;
	ld.const.f32 	%f59, [d_tau+4];
	ld.const.f32 	%f60, [d_tau+8];
	mul.f32 	%f61, %f56, %f38;
	fma.rn.f32 	%f62, %f37, %f19, %f61;
	ld.const.f32 	%f63, [d_w];
	mul.f32 	%f64, %f18, %f63;
	cvt.f64.f32 	%fd3, %f64;
	fma.rn.f32 	%f65, %f62, 0f40400000, 0f3F800000;
	cvt.f64.f32 	%fd4, %f65;
	cvt.f64.f32 	%fd5, %f62;
	mul.f64 	%fd6, %fd5, 0d4012000000000000;
	fma.rn.f64 	%fd7, %fd6, %fd5, %fd4;
	sub.f64 	%fd8, %fd7, %fd2;
	mul.f64 	%fd9, %fd8, %fd3;
	cvt.rn.f32.f64 	%f66, %fd9;
	mul.f32 	%f67, %f59, %f66;
	fma.rn.f32 	%f68, %f60, %f1, %f67;
	add.s64 	%rd7, %rd4, %rd5;
	st.global.f32 	[%rd7], %f68;
	ld.global.f32 	%f69, [%rd6+4];
	mul.f32 	%f70, %f56, %f40;
	fma.rn.f32 	%f71, %f37, %f21, %f70;
	ld.const.f32 	%f72, [d_w+4];
	mul.f32 	%f73, %f18, %f72;
	cvt.f64.f32 	%fd10, %f73;
	fma.rn.f32 	%f74, %f71, 0f40400000, 0f3F800000;
	cvt.f64.f32 	%fd11, %f74;
	cvt.f64.f32 	%fd12, %f71;
	mul.f64 	%fd13, %fd12, 0d4012000000000000;
	fma.rn.f64 	%fd14, %fd13, %fd12, %fd11;
	sub.f64 	%fd15, %fd14, %fd2;
	mul.f64 	%fd16, %fd15, %fd10;
	cvt.rn.f32.f64 	%f75, %fd16;
	mul.f32 	%f76, %f59, %f75;
	fma.rn.f32 	%f77, %f60, %f69, %f76;
	st.global.f32 	[%rd7+4], %f77;
	ld.global.f32 	%f78, [%rd6+8];
	mul.f32 	%f79, %f56, %f42;
	fma.rn.f32 	%f80, %f37, %f23, %f79;
	ld.const.f32 	%f81, [d_w+8];
	mul.f32 	%f82, %f18, %f81;
	cvt.f64.f32 	%fd17, %f82;
	fma.rn.f32 	%f83, %f80, 0f40400000, 0f3F800000;
	cvt.f64.f32 	%fd18, %f83;
	cvt.f64.f32 	%fd19, %f80;
	mul.f64 	%fd20, %fd19, 0d4012000000000000;
	fma.rn.f64 	%fd21, %fd20, %fd19, %fd18;
	sub.f64 	%fd22, %fd21, %fd2;
	mul.f64 	%fd23, %fd22, %fd17;
	cvt.rn.f32.f64 	%f84, %fd23;
	mul.f32 	%f85, %f59, %f84;
	fma.rn.f32 	%f86, %f60, %f78, %f85;
	st.global.f32 	[%rd7+8], %f86;
	ld.global.f32 	%f87, [%rd6+12];
	mul.f32 	%f88, %f56, %f44;
	fma.rn.f32 	%f89, %f37, %f25, %f88;
	ld.const.f32 	%f90, [d_w+12];
	mul.f32 	%f91, %f18, %f90;
	cvt.f64.f32 	%fd24, %f91;
	fma.rn.f32 	%f92, %f89, 0f40400000, 0f3F800000;
	cvt.f64.f32 	%fd25, %f92;
	cvt.f64.f32 	%fd26, %f89;
	mul.f64 	%fd27, %fd26, 0d4012000000000000;
	fma.rn.f64 	%fd28, %fd27, %fd26, %fd25;
	sub.f64 	%fd29, %fd28, %fd2;
	mul.f64 	%fd30, %fd29, %fd24;
	cvt.rn.f32.f64 	%f93, %fd30;
	mul.f32 	%f94, %f59, %f93;
	fma.rn.f32 	%f95, %f60, %f87, %f94;
	st.global.f32 	[%rd7+12], %f95;
	ld.global.f32 	%f96, [%rd6+16];
	mul.f32 	%f97, %f56, %f46;
	fma.rn.f32 	%f98, %f37, %f27, %f97;
	ld.const.f32 	%f99, [d_w+16];
	mul.f32 	%f100, %f18, %f99;
	cvt.f64.f32 	%fd31, %f100;
	fma.rn.f32 	%f101, %f98, 0f40400000, 0f3F800000;
	cvt.f64.f32 	%fd32, %f101;
	cvt.f64.f32 	%fd33, %f98;
	mul.f64 	%fd34, %fd33, 0d4012000000000000;
	fma.rn.f64 	%fd35, %fd34, %fd33, %fd32;
	sub.f64 	%fd36, %fd35, %fd2;
	mul.f64 	%fd37, %fd36, %fd31;
	cvt.rn.f32.f64 	%f102, %fd37;
	mul.f32 	%f103, %f59, %f102;
	fma.rn.f32 	%f104, %f60, %f96, %f103;
	st.global.f32 	[%rd7+16], %f104;
	ld.global.f32 	%f105, [%rd6+20];
	mul.f32 	%f106, %f56, %f48;
	fma.rn.f32 	%f107, %f37, %f29, %f106;
	ld.const.f32 	%f108, [d_w+20];
	mul.f32 	%f109, %f18, %f108;
	cvt.f64.f32 	%fd38, %f109;
	fma.rn.f32 	%f110, %f107, 0f40400000, 0f3F800000;
	cvt.f64.f32 	%fd39, %f110;
	cvt.f64.f32 	%fd40, %f107;
	mul.f64 	%fd41, %fd40, 0d4012000000000000;
	fma.rn.f64 	%fd42, %fd41, %fd40, %fd39;
	sub.f64 	%fd43, %fd42, %fd2;
	mul.f64 	%fd44, %fd43, %fd38;
	cvt.rn.f32.f64 	%f111, %fd44;
	mul.f32 	%f112, %f59, %f111;
	fma.rn.f32 	%f113, %f60, %f105, %f112;
	st.global.f32 	[%rd7+20], %f113;
	ld.global.f32 	%f114, [%rd6+24];
	mul.f32 	%f115, %f56, %f50;
	fma.rn.f32 	%f116, %f37, %f31, %f115;
	ld.const.f32 	%f117, [d_w+24];
	mul.f32 	%f118, %f18, %f117;
	cvt.f64.f32 	%fd45, %f118;
	fma.rn.f32 	%f119, %f116, 0f40400000, 0f3F800000;
	cvt.f64.f32 	%fd46, %f119;
	cvt.f64.f32 	%fd47, %f116;
	mul.f64 	%fd48, %fd47, 0d4012000000000000;
	fma.rn.f64 	%fd49, %fd48, %fd47, %fd46;
	sub.f64 	%fd50, %fd49, %fd2;
	mul.f64 	%fd51, %fd50, %fd45;
	cvt.rn.f32.f64 	%f120, %fd51;
	mul.f32 	%f121, %f59, %f120;
	fma.rn.f32 	%f122, %f60, %f114, %f121;
	st.global.f32 	[%rd7+24], %f122;
	ld.global.f32 	%f123, [%rd6+28];
	mul.f32 	%f124, %f56, %f52;
	fma.rn.f32 	%f125, %f37, %f33, %f124;
	ld.const.f32 	%f126, [d_w+28];
	mul.f32 	%f127, %f18, %f126;
	cvt.f64.f32 	%fd52, %f127;
	fma.rn.f32 	%f128, %f125, 0f40400000, 0f3F800000;
	cvt.f64.f32 	%fd53, %f128;
	cvt.f64.f32 	%fd54, %f125;
	mul.f64 	%fd55, %fd54, 0d4012000000000000;
	fma.rn.f64 	%fd56, %fd55, %fd54, %fd53;
	sub.f64 	%fd57, %fd56, %fd2;
	mul.f64 	%fd58, %fd57, %fd52;
	cvt.rn.f32.f64 	%f129, %fd58;
	mul.f32 	%f130, %f59, %f129;
	fma.rn.f32 	%f131, %f60, %f123, %f130;
	st.global.f32 	[%rd7+28], %f131;
	ld.global.f32 	%f132, [%rd6+32];
	mul.f32 	%f133, %f56, %f54;
	fma.rn.f32 	%f134, %f37, %f35, %f133;
	ld.const.f32 	%f135, [d_w+32];
	mul.f32 	%f136, %f18, %f135;
	cvt.f64.f32 	%fd59, %f136;
	fma.rn.f32 	%f137, %f134, 0f40400000, 0f3F800000;
	cvt.f64.f32 	%fd60, %f137;
	cvt.f64.f32 	%fd61, %f134;
	mul.f64 	%fd62, %fd61, 0d4012000000000000;
	fma.rn.f64 	%fd63, %fd62, %fd61, %fd60;
	sub.f64 	%fd64, %fd63, %fd2;
	mul.f64 	%fd65, %fd64, %fd59;
	cvt.rn.f32.f64 	%f138, %fd65;
	mul.f32 	%f139, %f59, %f138;
	fma.rn.f32 	%f140, %f60, %f132, %f139;
	st.global.f32 	[%rd7+32], %f140;
$L__BB0_2:
	ret;

}
	// .globl	_Z14d_ImposeFieldsPfS_f
.visible .entry _Z14d_ImposeFieldsPfS_f(
	.param .u64 .ptr .align 1 _Z14d_ImposeFieldsPfS_f_param_0,
	.param .u64 .ptr .align 1 _Z14d_ImposeFieldsPfS_f_param_1,
	.param .f32 _Z14d_ImposeFieldsPfS_f_param_2
)
{
	.reg .pred 	%p<7>;
	.reg .b32 	%r<73>;
	.reg .b32 	%f<258>;
	.reg .b64 	%rd<13>;
	.reg .b64 	%fd<174>;

	ld.param.u64 	%rd2, [_Z14d_ImposeFieldsPfS_f_param_0];
	ld.param.u64 	%rd3, [_Z14d_ImposeFieldsPfS_f_param_1];
	ld.param.f32 	%f2, [_Z14d_ImposeFieldsPfS_f_param_2];
	cvta.to.global.u64 	%rd1, %rd3;
	mov.u32 	%r5, %ctaid.x;
	mov.u32 	%r6, %ntid.x;
	mov.u32 	%r7, %tid.x;
	mad.lo.s32 	%r1, %r5, %r6, %r7;
	shr.s32 	%r8, %r1, 31;
	shr.u32 	%r9, %r8, 26;
	add.s32 	%r10, %r1, %r9;
	shr.s32 	%r2, %r10, 6;
	and.b32  	%r11, %r10, -64;
	sub.s32 	%r3, %r1, %r11;
	setp.gt.s32 	%p1, %r1, 16383;
	@%p1 bra 	$L__BB1_7;
	cvta.to.global.u64 	%rd4, %rd2;
	mul.lo.s32 	%r4, %r1, 9;
	mul.wide.s32 	%rd5, %r4, 4;
	add.s64 	%rd6, %rd4, %rd5;
	ld.global.f32 	%f3, [%rd6];
	add.f32 	%f4, %f3, 0f00000000;
	ld.global.f32 	%f5, [%rd6+4];
	add.f32 	%f6, %f4, %f5;
	ld.global.f32 	%f7, [%rd6+8];
	add.f32 	%f8, %f6, %f7;
	ld.global.f32 	%f9, [%rd6+12];
	add.f32 	%f10, %f8, %f9;
	ld.global.f32 	%f11, [%rd6+16];
	add.f32 	%f12, %f10, %f11;
	ld.global.f32 	%f13, [%rd6+20];
	add.f32 	%f14, %f12, %f13;
	ld.global.f32 	%f15, [%rd6+24];
	add.f32 	%f16, %f14, %f15;
	ld.global.f32 	%f17, [%rd6+28];
	add.f32 	%f18, %f16, %f17;
	ld.global.f32 	%f19, [%rd6+32];
	add.f32 	%f1, %f18, %f19;
	add.s32 	%r12, %r1, 63;
	setp.gt.u32 	%p2, %r12, 126;
	@%p2 bra 	$L__BB1_3;
	fma.rn.f32 	%f184, %f2, %f2, 0f00000000;
	cvt.f64.f32 	%fd109, %f184;
	mul.f64 	%fd110, %fd109, 0d3FF8000000000000;
	ld.const.u32 	%r55, [d_Vx];
	cvt.rn.f32.s32 	%f185, %r55;
	ld.const.u32 	%r56, [d_Vy];
	cvt.rn.f32.s32 	%f186, %r56;
	mov.f32 	%f187, 0f00000000;
	copysign.f32 	%f188, %f186, %f187;
	fma.rn.f32 	%f189, %f2, %f185, %f188;
	ld.const.f32 	%f190, [d_w];
	mul.f32 	%f191, %f1, %f190;
	cvt.f64.f32 	%fd111, %f191;
	fma.rn.f32 	%f192, %f189, 0f40400000, 0f3F800000;
	cvt.f64.f32 	%fd112, %f192;
	cvt.f64.f32 	%fd113, %f189;
	mul.f64 	%fd114, %fd113, 0d4012000000000000;
	fma.rn.f64 	%fd115, %fd114, %fd113, %fd112;
	sub.f64 	%fd116, %fd115, %fd110;
	mul.f64 	%fd117, %fd116, %fd111;
	cvt.rn.f32.f64 	%f193, %fd117;
	add.s64 	%rd12, %rd1, %rd5;
	st.global.f32 	[%rd12], %f193;
	ld.const.u32 	%r57, [d_Vx+4];
	cvt.rn.f32.s32 	%f194, %r57;
	ld.const.u32 	%r58, [d_Vy+4];
	cvt.rn.f32.s32 	%f195, %r58;
	copysign.f32 	%f196, %f195, %f187;
	fma.rn.f32 	%f197, %f2, %f194, %f196;
	ld.const.f32 	%f198, [d_w+4];
	mul.f32 	%f199, %f1, %f198;
	cvt.f64.f32 	%fd118, %f199;
	fma.rn.f32 	%f200, %f197, 0f40400000, 0f3F800000;
	cvt.f64.f32 	%fd119, %f200;
	cvt.f64.f32 	%fd120, %f197;
	mul.f64 	%fd121, %fd120, 0d4012000000000000;
	fma.rn.f64 	%fd122, %fd121, %fd120, %fd119;
	sub.f64 	%fd123, %fd122, %fd110;
	mul.f64 	%fd124, %fd123, %fd118;
	cvt.rn.f32.f64 	%f201, %fd124;
	st.global.f32 	[%rd12+4], %f201;
	ld.const.u32 	%r59, [d_Vx+8];
	cvt.rn.f32.s32 	%f202, %r59;
	ld.const.u32 	%r60, [d_Vy+8];
	cvt.rn.f32.s32 	%f203, %r60;
	copysign.f32 	%f204, %f203, %f187;
	fma.rn.f32 	%f205, %f2, %f202, %f204;
	ld.const.f32 	%f206, [d_w+8];
	mul.f32 	%f207, %f1, %f206;
	cvt.f64.f32 	%fd125, %f207;
	fma.rn.f32 	%f208, %f205, 0f40400000, 0f3F800000;
	cvt.f64.f32 	%fd126, %f208;
	cvt.f64.f32 	%fd127, %f205;
	mul.f64 	%fd128, %fd127, 0d4012000000000000;
	fma.rn.f64 	%fd129, %fd128, %fd127, %fd126;
	sub.f64 	%fd130, %fd129, %fd110;
	mul.f64 	%fd131, %fd130, %fd125;
	cvt.rn.f32.f64 	%f209, %fd131;
	st.global.f32 	[%rd12+8], %f209;
	ld.const.u32 	%r61, [d_Vx+12];
	cvt.rn.f32.s32 	%f210, %r61;
	ld.const.u32 	%r62, [d_Vy+12];
	cvt.rn.f32.s32 	%f211, %r62;
	copysign.f32 	%f212, %f211, %f187;
	fma.rn.f32 	%f213, %f2, %f210, %f212;
	ld.const.f32 	%f214, [d_w+12];
	mul.f32 	%f215, %f1, %f214;
	cvt.f64.f32 	%fd132, %f215;
	fma.rn.f32 	%f216, %f213, 0f40400000, 0f3F800000;
	cvt.f64.f32 	%fd133, %f216;
	cvt.f64.f32 	%fd134, %f213;
	mul.f64 	%fd135, %fd134, 0d4012000000000000;
	fma.rn.f64 	%fd136, %fd135, %fd134, %fd133;
	sub.f64 	%fd137, %fd136, %fd110;
	mul.f64 	%fd138, %fd137, %fd132;
	cvt.rn.f32.f64 	%f217, %fd138;
	st.global.f32 	[%rd12+12], %f217;
	ld.const.u32 	%r63, [d_Vx+16];
	cvt.rn.f32.s32 	%f218, %r63;
	ld.const.u32 	%r64, [d_Vy+16];
	cvt.rn.f32.s32 	%f219, %r64;
	copysign.f32 	%f220, %f219, %f187;
	fma.rn.f32 	%f221, %f2, %f218, %f220;
	ld.const.f32 	%f222, [d_w+16];
	mul.f32 	%f223, %f1, %f222;
	cvt.f64.f32 	%fd139, %f223;
	fma.rn.f32 	%f224, %f221, 0f40400000, 0f3F800000;
	cvt.f64.f32 	%fd140, %f224;
	cvt.f64.f32 	%fd141, %f221;
	mul.f64 	%fd142, %fd141, 0d4012000000000000;
	fma.rn.f64 	%fd143, %fd142, %fd141, %fd140;
	sub.f64 	%fd144, %fd143, %fd110;
	mul.f64 	%fd145, %fd144, %fd139;
	cvt.rn.f32.f64 	%f225, %fd145;
	st.global.f32 	[%rd12+16], %f225;
	ld.const.u32 	%r65, [d_Vx+20];
	cvt.rn.f32.s32 	%f226, %r65;
	ld.const.u32 	%r66, [d_Vy+20];
	cvt.rn.f32.s32 	%f227, %r66;
	copysign.f32 	%f228, %f227, %f187;
	fma.rn.f32 	%f229, %f2, %f226, %f228;
	ld.const.f32 	%f230, [d_w+20];
	mul.f32 	%f231, %f1, %f230;
	cvt.f64.f32 	%fd146, %f231;
	fma.rn.f32 	%f232, %f229, 0f40400000, 0f3F800000;
	cvt.f64.f32 	%fd147, %f232;
	cvt.f64.f32 	%fd148, %f229;
	mul.f64 	%fd149, %fd148, 0d4012000000000000;
	fma.rn.f64 	%fd150, %fd149, %fd148, %fd147;
	sub.f64 	%fd151, %fd150, %fd110;
	mul.f64 	%fd152, %fd151, %fd146;
	cvt.rn.f32.f64 	%f233, %fd152;
	st.global.f32 	[%rd12+20], %f233;
	ld.const.u32 	%r67, [d_Vx+24];
	cvt.rn.f32.s32 	%f234, %r67;
	ld.const.u32 	%r68, [d_Vy+24];
	cvt.rn.f32.s32 	%f235, %r68;
	copysign.f32 	%f236, %f235, %f187;
	fma.rn.f32 	%f237, %f2, %f234, %f236;
	ld.const.f32 	%f238, [d_w+24];
	mul.f32 	%f239, %f1, %f238;
	cvt.f64.f32 	%fd153, %f239;
	fma.rn.f32 	%f240, %f237, 0f40400000, 0f3F800000;
	cvt.f64.f32 	%fd154, %f240;
	cvt.f64.f32 	%fd155, %f237;
	mul.f64 	%fd156, %fd155, 0d4012000000000000;
	fma.rn.f64 	%fd157, %fd156, %fd155, %fd154;
	sub.f64 	%fd158, %fd157, %fd110;
	mul.f64 	%fd159, %fd158, %fd153;
	cvt.rn.f32.f64 	%f241, %fd159;
	st.global.f32 	[%rd12+24], %f241;
	ld.const.u32 	%r69, [d_Vx+28];
	cvt.rn.f32.s32 	%f242, %r69;
	ld.const.u32 	%r70, [d_Vy+28];
	cvt.rn.f32.s32 	%f243, %r70;
	copysign.f32 	%f244, %f243, %f187;
	fma.rn.f32 	%f245, %f2, %f242, %f244;
	ld.const.f32 	%f246, [d_w+28];
	mul.f32 	%f247, %f1, %f246;
	cvt.f64.f32 	%fd160, %f247;
	fma.rn.f32 	%f248, %f245, 0f40400000, 0f3F800000;
	cvt.f64.f32 	%fd161, %f248;
	cvt.f64.f32 	%fd162, %f245;
	mul.f64 	%fd163, %fd162, 0d4012000000000000;
	fma.rn.f64 	%fd164, %fd163, %fd162, %fd161;
	sub.f64 	%fd165, %fd164, %fd110;
	mul.f64 	%fd166, %fd165, %fd160;
	cvt.rn.f32.f64 	%f249, %fd166;
	st.global.f32 	[%rd12+28], %f249;
	ld.const.u32 	%r71, [d_Vx+32];
	cvt.rn.f32.s32 	%f250, %r71;
	ld.const.u32 	%r72, [d_Vy+32];
	cvt.rn.f32.s32 	%f251, %r72;
	copysign.f32 	%f252, %f251, %f187;
	fma.rn.f32 	%f253, %f2, %f250, %f252;
	ld.const.f32 	%f254, [d_w+32];
	mul.f32 	%f255, %f1, %f254;
	cvt.f64.f32 	%fd167, %f255;
	fma.rn.f32 	%f256, %f253, 0f40400000, 0f3F800000;
	cvt.f64.f32 	%fd168, %f256;
	cvt.f64.f32 	%fd169, %f253;
	mul.f64 	%fd170, %fd169, 0d4012000000000000;
	fma.rn.f64 	%fd171, %fd170, %fd169, %fd168;
	sub.f64 	%fd172, %fd171, %fd110;
	mul.f64 	%fd173, %fd172, %fd167;
	cvt.rn.f32.f64 	%f257, %fd173;
	st.global.f32 	[%rd12+32], %f257;
	bra.uni 	$L__BB1_7;
$L__BB1_3:
	add.s32 	%r13, %r2, -32;
	add.s32 	%r14, %r3, -32;
	mul.lo.s32 	%r15, %r14, %r14;
	mad.lo.s32 	%r16, %r13, %r13, %r15;
	setp.gt.u32 	%p3, %r16, 144;
	@%p3 bra 	$L__BB1_5;
	ld.const.u32 	%r37, [d_Vx];
	cvt.rn.f32.s32 	%f102, %r37;
	mov.f32 	%f103, 0f00000000;
	copysign.f32 	%f104, %f102, %f103;
	ld.const.u32 	%r38, [d_Vy];
	cvt.rn.f32.s32 	%f105, %r38;
	copysign.f32 	%f106, %f105, %f103;
	add.f32 	%f107, %f104, %f106;
	ld.const.f32 	%f108, [d_w];
	mul.f32 	%f109, %f1, %f108;
	cvt.f64.f32 	%fd55, %f109;
	fma.rn.f32 	%f110, %f107, 0f40400000, 0f3F800000;
	cvt.f64.f32 	%fd56, %f110;
	cvt.f64.f32 	%fd57, %f107;
	mul.f64 	%fd58, %fd57, 0d4012000000000000;
	fma.rn.f64 	%fd59, %fd58, %fd57, %fd56;
	mul.f64 	%fd60, %fd59, %fd55;
	cvt.rn.f32.f64 	%f111, %fd60;
	add.s64 	%rd10, %rd1, %rd5;
	st.global.f32 	[%rd10], %f111;
	ld.const.u32 	%r39, [d_Vx+4];
	cvt.rn.f32.s32 	%f112, %r39;
	copysign.f32 	%f113, %f112, %f103;
	ld.const.u32 	%r40, [d_Vy+4];
	cvt.rn.f32.s32 	%f114, %r40;
	copysign.f32 	%f115, %f114, %f103;
	add.f32 	%f116, %f113, %f115;
	ld.const.f32 	%f117, [d_w+4];
	mul.f32 	%f118, %f1, %f117;
	cvt.f64.f32 	%fd61, %f118;
	fma.rn.f32 	%f119, %f116, 0f40400000, 0f3F800000;
	cvt.f64.f32 	%fd62, %f119;
	cvt.f64.f32 	%fd63, %f116;
	mul.f64 	%fd64, %fd63, 0d4012000000000000;
	fma.rn.f64 	%fd65, %fd64, %fd63, %fd62;
	mul.f64 	%fd66, %fd65, %fd61;
	cvt.rn.f32.f64 	%f120, %fd66;
	st.global.f32 	[%rd10+4], %f120;
	ld.const.u32 	%r41, [d_Vx+8];
	cvt.rn.f32.s32 	%f121, %r41;
	copysign.f32 	%f122, %f121, %f103;
	ld.const.u32 	%r42, [d_Vy+8];
	cvt.rn.f32.s32 	%f123, %r42;
	copysign.f32 	%f124, %f123, %f103;
	add.f32 	%f125, %f122, %f124;
	ld.const.f32 	%f126, [d_w+8];
	mul.f32 	%f127, %f1, %f126;
	cvt.f64.f32 	%fd67, %f127;
	fma.rn.f32 	%f128, %f125, 0f40400000, 0f3F800000;
	cvt.f64.f32 	%fd68, %f128;
	cvt.f64.f32 	%fd69, %f125;
	mul.f64 	%fd70, %fd69, 0d4012000000000000;
	fma.rn.f64 	%fd71, %fd70, %fd69, %fd68;
	mul.f64 	%fd72, %fd71, %fd67;
	cvt.rn.f32.f64 	%f129, %fd72;
	st.global.f32 	[%rd10+8], %f129;
	ld.const.u32 	%r43, [d_Vx+12];
	cvt.rn.f32.s32 	%f130, %r43;
	copysign.f32 	%f131, %f130, %f103;
	ld.const.u32 	%r44, [d_Vy+12];
	cvt.rn.f32.s32 	%f132, %r44;
	copysign.f32 	%f133, %f132, %f103;
	add.f32 	%f134, %f131, %f133;
	ld.const.f32 	%f135, [d_w+12];
	mul.f32 	%f136, %f1, %f135;
	cvt.f64.f32 	%fd73, %f136;
	fma.rn.f32 	%f137, %f134, 0f40400000, 0f3F800000;
	cvt.f64.f32 	%fd74, %f137;
	cvt.f64.f32 	%fd75, %f134;
	mul.f64 	%fd76, %fd75, 0d4012000000000000;
	fma.rn.f64 	%fd77, %fd76, %fd75, %fd74;
	mul.f64 	%fd78, %fd77, %fd73;
	cvt.rn.f32.f64 	%f138, %fd78;
	st.global.f32 	[%rd10+12], %f138;
	ld.const.u32 	%r45, [d_Vx+16];
	cvt.rn.f32.s32 	%f139, %r45;
	copysign.f32 	%f140, %f139, %f103;
	ld.const.u32 	%r46, [d_Vy+16];
	cvt.rn.f32.s32 	%f141, %r46;
	copysign.f32 	%f142, %f141, %f103;
	add.f32 	%f143, %f140, %f142;
	ld.const.f32 	%f144, [d_w+16];
	mul.f32 	%f145, %f1, %f144;
	cvt.f64.f32 	%fd79, %f145;
	fma.rn.f32 	%f146, %f143, 0f40400000, 0f3F800000;
	cvt.f64.f32 	%fd80, %f146;
	cvt.f64.f32 	%fd81, %f143;
	mul.f64 	%fd82, %fd81, 0d4012000000000000;
	fma.rn.f64 	%fd83, %fd82, %fd81, %fd80;
	mul.f64 	%fd84, %fd83, %fd79;
	cvt.rn.f32.f64 	%f147, %fd84;
	st.global.f32 	[%rd10+16], %f147;
	ld.const.u32 	%r47, [d_Vx+20];
	cvt.rn.f32.s32 	%f148, %r47;
	copysign.f32 	%f149, %f148, %f103;
	ld.const.u32 	%r48, [d_Vy+20];
	cvt.rn.f32.s32 	%f150, %r48;
	copysign.f32 	%f151, %f150, %f103;
	add.f32 	%f152, %f149, %f151;
	ld.const.f32 	%f153, [d_w+20];
	mul.f32 	%f154, %f1, %f153;
	cvt.f64.f32 	%fd85, %f154;
	fma.rn.f32 	%f155, %f152, 0f40400000, 0f3F800000;
	cvt.f64.f32 	%fd86, %f155;
	cvt.f64.f32 	%fd87, %f152;
	mul.f64 	%fd88, %fd87, 0d4012000000000000;
	fma.rn.f64 	%fd89, %fd88, %fd87, %fd86;
	mul.f64 	%fd90, %fd89, %fd85;
	cvt.rn.f32.f64 	%f156, %fd90;
	st.global.f32 	[%rd10+20], %f156;
	ld.const.u32 	%r49, [d_Vx+24];
	cvt.rn.f32.s32 	%f157, %r49;
	copysign.f32 	%f158, %f157, %f103;
	ld.const.u32 	%r50, [d_Vy+24];
	cvt.rn.f32.s32 	%f159, %r50;
	copysign.f32 	%f160, %f159, %f103;
	add.f32 	%f161, %f158, %f160;
	ld.const.f32 	%f162, [d_w+24];
	mul.f32 	%f163, %f1, %f162;
	cvt.f64.f32 	%fd91, %f163;
	fma.rn.f32 	%f164, %f161, 0f40400000, 0f3F800000;
	cvt.f64.f32 	%fd92, %f164;
	cvt.f64.f32 	%fd93, %f161;
	mul.f64 	%fd94, %fd93, 0d4012000000000000;
	fma.rn.f64 	%fd95, %fd94, %fd93, %fd92;
	mul.f64 	%fd96, %fd95, %fd91;
	cvt.rn.f32.f64 	%f165, %fd96;
	st.global.f32 	[%rd10+24], %f165;
	ld.const.u32 	%r51, [d_Vx+28];
	cvt.rn.f32.s32 	%f166, %r51;
	copysign.f32 	%f167, %f166, %f103;
	ld.const.u32 	%r52, [d_Vy+28];
	cvt.rn.f32.s32 	%f168, %r52;
	copysign.f32 	%f169, %f168, %f103;
	add.f32 	%f170, %f167, %f169;
	ld.const.f32 	%f171, [d_w+28];
	mul.f32 	%f172, %f1, %f171;
	cvt.f64.f32 	%fd97, %f172;
	fma.rn.f32 	%f173, %f170, 0f40400000, 0f3F800000;
	cvt.f64.f32 	%fd98, %f173;
	cvt.f64.f32 	%fd99, %f170;
	mul.f64 	%fd100, %fd99, 0d4012000000000000;
	fma.rn.f64 	%fd101, %fd100, %fd99, %fd98;
	mul.f64 	%fd102, %fd101, %fd97;
	cvt.rn.f32.f64 	%f174, %fd102;
	st.global.f32 	[%rd10+28], %f174;
	ld.const.u32 	%r53, [d_Vx+32];
	cvt.rn.f32.s32 	%f175, %r53;
	copysign.f32 	%f176, %f175, %f103;
	ld.const.u32 	%r54, [d_Vy+32];
	cvt.rn.f32.s32 	%f177, %r54;
	copysign.f32 	%f178, %f177, %f103;
	add.f32 	%f179, %f176, %f178;
	ld.const.f32 	%f180, [d_w+32];
	mul.f32 	%f181, %f1, %f180;
	cvt.f64.f32 	%fd103, %f181;
	fma.rn.f32 	%f182, %f179, 0f40400000, 0f3F800000;
	cvt.f64.f32 	%fd104, %f182;
	cvt.f64.f32 	%fd105, %f179;
	mul.f64 	%fd106, %fd105, 0d4012000000000000;
	fma.rn.f64 	%fd107, %fd106, %fd105, %fd104;
	mul.f64 	%fd108, %fd107, %fd103;
	cvt.rn.f32.f64 	%f183, %fd108;
	st.global.f32 	[%rd10+32], %f183;
	bra.uni 	$L__BB1_7;
$L__BB1_5:
	and.b32  	%r17, %r1, -64;
	setp.ne.s32 	%p4, %r17, 2048;
	setp.ne.s32 	%p5, %r3, 45;
	or.pred  	%p6, %p4, %p5;
	@%p6 bra 	$L__BB1_7;
	mul.lo.s32 	%r18, %r2, 576;
	ld.const.u32 	%r19, [d_Vx];
	cvt.rn.f32.s32 	%f20, %r19;
	mov.f32 	%f21, 0f00000000;
	copysign.f32 	%f22, %f20, %f21;
	ld.const.u32 	%r20, [d_Vy];
	cvt.rn.f32.s32 	%f23, %r20;
	copysign.f32 	%f24, %f23, %f21;
	add.f32 	%f25, %f22, %f24;
	ld.const.f32 	%f26, [d_w];
	mul.f32 	%f27, %f1, %f26;
	cvt.f64.f32 	%fd1, %f27;
	fma.rn.f32 	%f28, %f25, 0f40400000, 0f3F800000;
	cvt.f64.f32 	%fd2, %f28;
	cvt.f64.f32 	%fd3, %f25;
	mul.f64 	%fd4, %fd3, 0d4012000000000000;
	fma.rn.f64 	%fd5, %fd4, %fd3, %fd2;
	mul.f64 	%fd6, %fd5, %fd1;
	cvt.rn.f32.f64 	%f29, %fd6;
	mul.wide.u32 	%rd7, %r18, 4;
	add.s64 	%rd8, %rd1, %rd7;
	st.global.f32 	[%rd8+1620], %f29;
	ld.const.u32 	%r21, [d_Vx+4];
	cvt.rn.f32.s32 	%f30, %r21;
	copysign.f32 	%f31, %f30, %f21;
	ld.const.u32 	%r22, [d_Vy+4];
	cvt.rn.f32.s32 	%f32, %r22;
	copysign.f32 	%f33, %f32, %f21;
	add.f32 	%f34, %f31, %f33;
	ld.const.f32 	%f35, [d_w+4];
	mul.f32 	%f36, %f1, %f35;
	cvt.f64.f32 	%fd7, %f36;
	fma.rn.f32 	%f37, %f34, 0f40400000, 0f3F800000;
	cvt.f64.f32 	%fd8, %f37;
	cvt.f64.f32 	%fd9, %f34;
	mul.f64 	%fd10, %fd9, 0d4012000000000000;
	fma.rn.f64 	%fd11, %fd10, %fd9, %fd8;
	mul.f64 	%fd12, %fd11, %fd7;
	cvt.rn.f32.f64 	%f38, %fd12;
	st.global.f32 	[%rd8+1624], %f38;
	ld.const.u32 	%r23, [d_Vx+8];
	cvt.rn.f32.s32 	%f39, %r23;
	copysign.f32 	%f40, %f39, %f21;
	ld.const.u32 	%r24, [d_Vy+8];
	cvt.rn.f32.s32 	%f41, %r24;
	copysign.f32 	%f42, %f41, %f21;
	add.f32 	%f43, %f40, %f42;
	ld.const.f32 	%f44, [d_w+8];
	mul.f32 	%f45, %f1, %f44;
	cvt.f64.f32 	%fd13, %f45;
	fma.rn.f32 	%f46, %f43, 0f40400000, 0f3F800000;
	cvt.f64.f32 	%fd14, %f46;
	cvt.f64.f32 	%fd15, %f43;
	mul.f64 	%fd16, %fd15, 0d4012000000000000;
	fma.rn.f64 	%fd17, %fd16, %fd15, %fd14;
	mul.f64 	%fd18, %fd17, %fd13;
	cvt.rn.f32.f64 	%f47, %fd18;
	st.global.f32 	[%rd8+1628], %f47;
	ld.const.u32 	%r25, [d_Vx+12];
	cvt.rn.f32.s32 	%f48, %r25;
	copysign.f32 	%f49, %f48, %f21;
	ld.const.u32 	%r26, [d_Vy+12];
	cvt.rn.f32.s32 	%f50, %r26;
	copysign.f32 	%f51, %f50, %f21;
	add.f32 	%f52, %f49, %f51;
	ld.const.f32 	%f53, [d_w+12];
	mul.f32 	%f54, %f1, %f53;
	cvt.f64.f32 	%fd19, %f54;
	fma.rn.f32 	%f55, %f52, 0f40400000, 0f3F800000;
	cvt.f64.f32 	%fd20, %f55;
	cvt.f64.f32 	%fd21, %f52;
	mul.f64 	%fd22, %fd21, 0d4012000000000000;
	fma.rn.f64 	%fd23, %fd22, %fd21, %fd20;
	mul.f64 	%fd24, %fd23, %fd19;
	cvt.rn.f32.f64 	%f56, %fd24;
	st.global.f32 	[%rd8+1632], %f56;
	ld.const.u32 	%r27, [d_Vx+16];
	cvt.rn.f32.s32 	%f57, %r27;
	copysign.f32 	%f58, %f57, %f21;
	ld.const.u32 	%r28, [d_Vy+16];
	cvt.rn.f32.s32 	%f59, %r28;
	copysign.f32 	%f60, %f59, %f21;
	add.f32 	%f61, %f58, %f60;
	ld.const.f32 	%f62, [d_w+16];
	mul.f32 	%f63, %f1, %f62;
	cvt.f64.f32 	%fd25, %f63;
	fma.rn.f32 	%f64, %f61, 0f40400000, 0f3F800000;
	cvt.f64.f32 	%fd26, %f64;
	cvt.f64.f32 	%fd27, %f61;
	mul.f64 	%fd28, %fd27, 0d4012000000000000;
	fma.rn.f64 	%fd29, %fd28, %fd27, %fd26;
	mul.f64 	%fd30, %fd29, %fd25;
	cvt.rn.f32.f64 	%f65, %fd30;
	st.global.f32 	[%rd8+1636], %f65;
	ld.const.u32 	%r29, [d_Vx+20];
	cvt.rn.f32.s32 	%f66, %r29;
	copysign.f32 	%f67, %f66, %f21;
	ld.const.u32 	%r30, [d_Vy+20];
	cvt.rn.f32.s32 	%f68, %r30;
	copysign.f32 	%f69, %f68, %f21;
	add.f32 	%f70, %f67, %f69;
	ld.const.f32 	%f71, [d_w+20];
	mul.f32 	%f72, %f1, %f71;
	cvt.f64.f32 	%fd31, %f72;
	fma.rn.f32 	%f73, %f70, 0f40400000, 0f3F800000;
	cvt.f64.f32 	%fd32, %f73;
	cvt.f64.f32 	%fd33, %f70;
	mul.f64 	%fd34, %fd33, 0d4012000000000000;
	fma.rn.f64 	%fd35, %fd34, %fd33, %fd32;
	mul.f64 	%fd36, %fd35, %fd31;
	cvt.rn.f32.f64 	%f74, %fd36;
	st.global.f32 	[%rd8+1640], %f74;
	ld.const.u32 	%r31, [d_Vx+24];
	cvt.rn.f32.s32 	%f75, %r31;
	copysign.f32 	%f76, %f75, %f21;
	ld.const.u32 	%r32, [d_Vy+24];
	cvt.rn.f32.s32 	%f77, %r32;
	copysign.f32 	%f78, %f77, %f21;
	add.f32 	%f79, %f76, %f78;
	ld.const.f32 	%f80, [d_w+24];
	mul.f32 	%f81, %f1, %f80;
	cvt.f64.f32 	%fd37, %f81;
	fma.rn.f32 	%f82, %f79, 0f40400000, 0f3F800000;
	cvt.f64.f32 	%fd38, %f82;
	cvt.f64.f32 	%fd39, %f79;
	mul.f64 	%fd40, %fd39, 0d4012000000000000;
	fma.rn.f64 	%fd41, %fd40, %fd39, %fd38;
	mul.f64 	%fd42, %fd41, %fd37;
	cvt.rn.f32.f64 	%f83, %fd42;
	st.global.f32 	[%rd8+1644], %f83;
	ld.const.u32 	%r33, [d_Vx+28];
	cvt.rn.f32.s32 	%f84, %r33;
	copysign.f32 	%f85, %f84, %f21;
	ld.const.u32 	%r34, [d_Vy+28];
	cvt.rn.f32.s32 	%f86, %r34;
	copysign.f32 	%f87, %f86, %f21;
	add.f32 	%f88, %f85, %f87;
	ld.const.f32 	%f89, [d_w+28];
	mul.f32 	%f90, %f1, %f89;
	cvt.f64.f32 	%fd43, %f90;
	fma.rn.f32 	%f91, %f88, 0f40400000, 0f3F800000;
	cvt.f64.f32 	%fd44, %f91;
	cvt.f64.f32 	%fd45, %f88;
	mul.f64 	%fd46, %fd45, 0d4012000000000000;
	fma.rn.f64 	%fd47, %fd46, %fd45, %fd44;
	mul.f64 	%fd48, %fd47, %fd43;
	cvt.rn.f32.f64 	%f92, %fd48;
	st.global.f32 	[%rd8+1648], %f92;
	ld.const.u32 	%r35, [d_Vx+32];
	cvt.rn.f32.s32 	%f93, %r35;
	copysign.f32 	%f94, %f93, %f21;
	ld.const.u32 	%r36, [d_Vy+32];
	cvt.rn.f32.s32 	%f95, %r36;
	copysign.f32 	%f96, %f95, %f21;
	add.f32 	%f97, %f94, %f96;
	ld.const.f32 	%f98, [d_w+32];
	mul.f32 	%f99, %f1, %f98;
	cvt.f64.f32 	%fd49, %f99;
	fma.rn.f32 	%f100, %f97, 0f40400000, 0f3F800000;
	cvt.f64.f32 	%fd50, %f100;
	cvt.f64.f32 	%fd51, %f97;
	mul.f64 	%fd52, %fd51, 0d4012000000000000;
	fma.rn.f64 	%fd53, %fd52, %fd51, %fd50;
	mul.f64 	%fd54, %fd53, %fd49;
	cvt.rn.f32.f64 	%f101, %fd54;
	st.global.f32 	[%rd8+1652], %f101;
$L__BB1_7:
	ret;

}
	// .globl	_Z11d_AdvectionPfS_
.visible .entry _Z11d_AdvectionPfS_(
	.param .u64 .ptr .align 1 _Z11d_AdvectionPfS__param_0,
	.param .u64 .ptr .align 1 _Z11d_AdvectionPfS__param_1
)
{
	.reg .pred 	%p<2>;
	.reg .b32 	%r<158>;
	.reg .b32 	%f<10>;
	.reg .b64 	%rd<25>;

	ld.param.u64 	%rd1, [_Z11d_AdvectionPfS__param_0];
	ld.param.u64 	%rd2, [_Z11d_AdvectionPfS__param_1];
	mov.u32 	%r2, %ctaid.x;
	mov.u32 	%r3, %ntid.x;
	mov.u32 	%r4, %tid.x;
	mad.lo.s32 	%r1, %r2, %r3, %r4;
	setp.gt.s32 	%p1, %r1, 16383;
	@%p1 bra 	$L__BB2_2;
	cvta.to.global.u64 	%rd3, %rd2;
	cvta.to.global.u64 	%rd4, %rd1;
	mul.lo.s32 	%r5, %r1, 9;
	shr.s32 	%r6, %r1, 31;
	shr.u32 	%r7, %r6, 26;
	add.s32 	%r8, %r1, %r7;
	and.b32  	%r9, %r8, -64;
	sub.s32 	%r10, %r1, %r9;
	add.s32 	%r11, %r10, 64;
	shr.s32 	%r12, %r8, 6;
	add.s32 	%r13, %r12, 256;
	ld.const.u32 	%r14, [d_Vx];
	add.s32 	%r15, %r13, %r14;
	shr.s32 	%r16, %r15, 31;
	shr.u32 	%r17, %r16, 24;
	add.s32 	%r18, %r15, %r17;
	and.b32  	%r19, %r18, 67108608;
	sub.s32 	%r20, %r15, %r19;
	ld.const.u32 	%r21, [d_Vy];
	add.s32 	%r22, %r11, %r21;
	shr.s32 	%r23, %r22, 31;
	shr.u32 	%r24, %r23, 26;
	add.s32 	%r25, %r22, %r24;
	and.b32  	%r26, %r25, -64;
	sub.s32 	%r27, %r22, %r26;
	mul.lo.s32 	%r28, %r27, 9;
	mad.lo.s32 	%r29, %r20, 576, %r28;
	mul.wide.s32 	%rd5, %r5, 4;
	add.s64 	%rd6, %rd3, %rd5;
	ld.global.f32 	%f1, [%rd6];
	mul.wide.s32 	%rd7, %r29, 4;
	add.s64 	%rd8, %rd4, %rd7;
	st.global.f32 	[%rd8], %f1;
	ld.const.u32 	%r30, [d_Vx+4];
	add.s32 	%r31, %r13, %r30;
	shr.s32 	%r32, %r31, 31;
	shr.u32 	%r33, %r32, 24;
	add.s32 	%r34, %r31, %r33;
	and.b32  	%r35, %r34, 67108608;
	sub.s32 	%r36, %r31, %r35;
	ld.const.u32 	%r37, [d_Vy+4];
	add.s32 	%r38, %r11, %r37;
	shr.s32 	%r39, %r38, 31;
	shr.u32 	%r40, %r39, 26;
	add.s32 	%r41, %r38, %r40;
	and.b32  	%r42, %r41, -64;
	sub.s32 	%r43, %r38, %r42;
	mul.lo.s32 	%r44, %r43, 9;
	ld.global.f32 	%f2, [%rd6+4];
	mad.lo.s32 	%r45, %r36, 576, %r44;
	mul.wide.s32 	%rd9, %r45, 4;
	add.s64 	%rd10, %rd4, %rd9;
	st.global.f32 	[%rd10+4], %f2;
	ld.const.u32 	%r46, [d_Vx+8];
	add.s32 	%r47, %r13, %r46;
	shr.s32 	%r48, %r47, 31;
	shr.u32 	%r49, %r48, 24;
	add.s32 	%r50, %r47, %r49;
	and.b32  	%r51, %r50, 67108608;
	sub.s32 	%r52, %r47, %r51;
	ld.const.u32 	%r53, [d_Vy+8];
	add.s32 	%r54, %r11, %r53;
	shr.s32 	%r55, %r54, 31;
	shr.u32 	%r56, %r55, 26;
	add.s32 	%r57, %r54, %r56;
	and.b32  	%r58, %r57, -64;
	sub.s32 	%r59, %r54, %r58;
	mul.lo.s32 	%r60, %r59, 9;
	ld.global.f32 	%f3, [%rd6+8];
	mad.lo.s32 	%r61, %r52, 576, %r60;
	mul.wide.s32 	%rd11, %r61, 4;
	add.s64 	%rd12, %rd4, %rd11;
	st.global.f32 	[%rd12+8], %f3;
	ld.const.u32 	%r62, [d_Vx+12];
	add.s32 	%r63, %r13, %r62;
	shr.s32 	%r64, %r63, 31;
	shr.u32 	%r65, %r64, 24;
	add.s32 	%r66, %r63, %r65;
	and.b32  	%r67, %r66, 67108608;
	sub.s32 	%r68, %r63, %r67;
	ld.const.u32 	%r69, [d_Vy+12];
	add.s32 	%r70, %r11, %r69;
	shr.s32 	%r71, %r70, 31;
	shr.u32 	%r72, %r71, 26;
	add.s32 	%r73, %r70, %r72;
	and.b32  	%r74, %r73, -64;
	sub.s32 	%r75, %r70, %r74;
	mul.lo.s32 	%r76, %r75, 9;
	ld.global.f32 	%f4, [%rd6+12];
	mad.lo.s32 	%r77, %r68, 576, %r76;
	mul.wide.s32 	%rd13, %r77, 4;
	add.s64 	%rd14, %rd4, %rd13;
	st.global.f32 	[%rd14+12], %f4;
	ld.const.u32 	%r78, [d_Vx+16];
	add.s32 	%r79, %r13, %r78;
	shr.s32 	%r80, %r79, 31;
	shr.u32 	%r81, %r80, 24;
	add.s32 	%r82, %r79, %r81;
	and.b32  	%r83, %r82, 67108608;
	sub.s32 	%r84, %r79, %r83;
	ld.const.u32 	%r85, [d_Vy+16];
	add.s32 	%r86, %r11, %r85;
	shr.s32 	%r87, %r86, 31;
	shr.u32 	%r88, %r87, 26;
	add.s32 	%r89, %r86, %r88;
	and.b32  	%r90, %r89, -64;
	sub.s32 	%r91, %r86, %r90;
	mul.lo.s32 	%r92, %r91, 9;
	ld.global.f32 	%f5, [%rd6+16];
	mad.lo.s32 	%r93, %r84, 576, %r92;
	mul.wide.s32 	%rd15, %r93, 4;
	add.s64 	%rd16, %rd4, %rd15;
	st.global.f32 	[%rd16+16], %f5;
	ld.const.u32 	%r94, [d_Vx+20];
	add.s32 	%r95, %r13, %r94;
	shr.s32 	%r96, %r95, 31;
	shr.u32 	%r97, %r96, 24;
	add.s32 	%r98, %r95, %r97;
	and.b32  	%r99, %r98, 67108608;
	sub.s32 	%r100, %r95, %r99;
	ld.const.u32 	%r101, [d_Vy+20];
	add.s32 	%r102, %r11, %r101;
	shr.s32 	%r103, %r102, 31;
	shr.u32 	%r104, %r103, 26;
	add.s32 	%r105, %r102, %r104;
	and.b32  	%r106, %r105, -64;
	sub.s32 	%r107, %r102, %r106;
	mul.lo.s32 	%r108, %r107, 9;
	ld.global.f32 	%f6, [%rd6+20];
	mad.lo.s32 	%r109, %r100, 576, %r108;
	mul.wide.s32 	%rd17, %r109, 4;
	add.s64 	%rd18, %rd4, %rd17;
	st.global.f32 	[%rd18+20], %f6;
	ld.const.u32 	%r110, [d_Vx+24];
	add.s32 	%r111, %r13, %r110;
	shr.s32 	%r112, %r111, 31;
	shr.u32 	%r113, %r112, 24;
	add.s32 	%r114, %r111, %r113;
	and.b32  	%r115, %r114, 67108608;
	sub.s32 	%r116, %r111, %r115;
	ld.const.u32 	%r117, [d_Vy+24];
	add.s32 	%r118, %r11, %r117;
	shr.s32 	%r119, %r118, 31;
	shr.u32 	%r120, %r119, 26;
	add.s32 	%r121, %r118, %r120;
	and.b32  	%r122, %r121, -64;
	sub.s32 	%r123, %r118, %r122;
	mul.lo.s32 	%r124, %r123, 9;
	ld.global.f32 	%f7, [%rd6+24];
	mad.lo.s32 	%r125, %r116, 576, %r124;
	mul.wide.s32 	%rd19, %r125, 4;
	add.s64 	%rd20, %rd4, %rd19;
	st.global.f32 	[%rd20+24], %f7;
	ld.const.u32 	%r126, [d_Vx+28];
	add.s32 	%r127, %r13, %r126;
	shr.s32 	%r128, %r127, 31;
	shr.u32 	%r129, %r128, 24;
	add.s32 	%r130, %r127, %r129;
	and.b32  	%r131, %r130, 67108608;
	sub.s32 	%r132, %r127, %r131;
	ld.const.u32 	%r133, [d_Vy+28];
	add.s32 	%r134, %r11, %r133;
	shr.s32 	%r135, %r134, 31;
	shr.u32 	%r136, %r135, 26;
	add.s32 	%r137, %r134, %r136;
	and.b32  	%r138, %r137, -64;
	sub.s32 	%r139, %r134, %r138;
	mul.lo.s32 	%r140, %r139, 9;
	ld.global.f32 	%f8, [%rd6+28];
	mad.lo.s32 	%r141, %r132, 576, %r140;
	mul.wide.s32 	%rd21, %r141, 4;
	add.s64 	%rd22, %rd4, %rd21;
	st.global.f32 	[%rd22+28], %f8;
	ld.const.u32 	%r142, [d_Vx+32];
	add.s32 	%r143, %r13, %r142;
	shr.s32 	%r144, %r143, 31;
	shr.u32 	%r145, %r144, 24;
	add.s32 	%r146, %r143, %r145;
	and.b32  	%r147, %r146, 67108608;
	sub.s32 	%r148, %r143, %r147;
	ld.const.u32 	%r149, [d_Vy+32];
	add.s32 	%r150, %r11, %r149;
	shr.s32 	%r151, %r150, 31;
	shr.u32 	%r152, %r151, 26;
	add.s32 	%r153, %r150, %r152;
	and.b32  	%r154, %r153, -64;
	sub.s32 	%r155, %r150, %r154;
	mul.lo.s32 	%r156, %r155, 9;
	ld.global.f32 	%f9, [%rd6+32];
	mad.lo.s32 	%r157, %r148, 576, %r156;
	mul.wide.s32 	%rd23, %r157, 4;
	add.s64 	%rd24, %rd4, %rd23;
	st.global.f32 	[%rd24+32], %f9;
$L__BB2_2:
	ret;

}


// ===== COMPILED SASS (sm_100) =====

	.target	sm_100

	.elftype	@"ET_EXEC"


//--------------------- .note.nv.tkinfo           --------------------------
	.section	.note.nv.tkinfo,"",@"SHT_NOTE"
	.sectionflags	@"SHF_NOTE_NV_TKINFO"
	.tkinfo
        /*0018*/ 	.word	0x00000002
        /*0030*/ 	.string	""
        /*0030*/ 	.string	"ptxas"
        /*0030*/ 	.string	"Cuda compilation tools, release 13.0, V13.0.88"
        /*0030*/ 	.string	"Build cuda_13.0.r13.0/compiler.36424714_0"
        /*0030*/ 	.string	"-arch sm_100 -m 64 "



//--------------------- .note.nv.cuinfo           --------------------------
	.section	.note.nv.cuinfo,"",@"SHT_NOTE"
	.sectionflags	@"SHF_NOTE_NV_CUINFO"
        /*0018*/ 	.short	0x0002
        /*001a*/ 	.short	0x0064
        /*001c*/ 	.short	0x0082
	.zero		2


//--------------------- .nv.info                  --------------------------
	.section	.nv.info,"",@"SHT_CUDA_INFO"
	.align	4


	//----- nvinfo : EIATTR_REGCOUNT
	.align		4
        /*0000*/ 	.byte	0x04, 0x2f
        /*0002*/ 	.short	(.L_5 - .L_4)
	.align		4
.L_4:
        /*0004*/ 	.word	index@(_Z11d_CollisionPfS_)
        /*0008*/ 	.word	0x00000028


	//----- nvinfo : EIATTR_FRAME_SIZE
	.align		4
.L_5:
        /*000c*/ 	.byte	0x04, 0x11
        /*000e*/ 	.short	(.L_7 - .L_6)
	.align		4
.L_6:
        /*0010*/ 	.word	index@($__internal_0_$__cuda_sm3x_div_rn_noftz_f32_slowpath)
        /*0014*/ 	.word	0x00000000


	//----- nvinfo : EIATTR_FRAME_SIZE
	.align		4
.L_7:
        /*0018*/ 	.byte	0x04, 0x11
        /*001a*/ 	.short	(.L_9 - .L_8)
	.align		4
.L_8:
        /*001c*/ 	.word	index@(_Z11d_CollisionPfS_)
        /*0020*/ 	.word	0x00000000


	//----- nvinfo : EIATTR_REGCOUNT
	.align		4
.L_9:
        /*0024*/ 	.byte	0x04, 0x2f
        /*0026*/ 	.short	(.L_11 - .L_10)
	.align		4
.L_10:
        /*0028*/ 	.word	index@(_Z14d_ImposeFieldsPfS_f)
        /*002c*/ 	.word	0x00000022


	//----- nvinfo : EIATTR_FRAME_SIZE
	.align		4
.L_11:
        /*0030*/ 	.byte	0x04, 0x11
        /*0032*/ 	.short	(.L_13 - .L_12)
	.align		4
.L_12:
        /*0034*/ 	.word	index@(_Z14d_ImposeFieldsPfS_f)
        /*0038*/ 	.word	0x00000000


	//----- nvinfo : EIATTR_REGCOUNT
	.align		4
.L_13:
        /*003c*/ 	.byte	0x04, 0x2f
        /*003e*/ 	.short	(.L_15 - .L_14)
	.align		4
.L_14:
        /*0040*/ 	.word	index@(_Z11d_AdvectionPfS_)
        /*0044*/ 	.word	0x00000012


	//----- nvinfo : EIATTR_FRAME_SIZE
	.align		4
.L_15:
        /*0048*/ 	.byte	0x04, 0x11
        /*004a*/ 	.short	(.L_17 - .L_16)
	.align		4
.L_16:
        /*004c*/ 	.word	index@(_Z11d_AdvectionPfS_)
        /*0050*/ 	.word	0x00000000


	//----- nvinfo : EIATTR_MIN_STACK_SIZE
	.align		4
.L_17:
        /*0054*/ 	.byte	0x04, 0x12
        /*0056*/ 	.short	(.L_19 - .L_18)
	.align		4
.L_18:
        /*0058*/ 	.word	index@(_Z11d_AdvectionPfS_)
        /*005c*/ 	.word	0x00000000


	//----- nvinfo : EIATTR_MIN_STACK_SIZE
	.align		4
.L_19:
        /*0060*/ 	.byte	0x04, 0x12
        /*0062*/ 	.short	(.L_21 - .L_20)
	.align		4
.L_20:
        /*0064*/ 	.word	index@(_Z14d_ImposeFieldsPfS_f)
        /*0068*/ 	.word	0x00000000


	//----- nvinfo : EIATTR_MIN_STACK_SIZE
	.align		4
.L_21:
        /*006c*/ 	.byte	0x04, 0x12
        /*006e*/ 	.short	(.L_23 - .L_22)
	.align		4
.L_22:
        /*0070*/ 	.word	index@(_Z11d_CollisionPfS_)
        /*0074*/ 	.word	0x00000000
.L_23:


//--------------------- .nv.compat                --------------------------
	.section	.nv.compat,"",@"SHT_CUDA_COMPAT_INFO"
	.align	4
        /*0000*/ 	.byte	0x02, 0x09, 0x00, 0x00, 0x02, 0x02, 0x01, 0x00, 0x02, 0x05, 0x05, 0x00, 0x03, 0x07, 0x01, 0x01
        /*0010*/ 	.byte	0x02, 0x03, 0x00, 0x00, 0x02, 0x06, 0x01, 0x00, 0x04, 0x0b, 0x08, 0x00, 0x01, 0x00, 0x00, 0x00
        /*0020*/ 	.byte	0x00, 0x00, 0x00, 0x00


//--------------------- .nv.info._Z11d_AdvectionPfS_ --------------------------
	.section	.nv.info._Z11d_AdvectionPfS_,"",@"SHT_CUDA_INFO"
	.sectionflags	@""
	.align	4


	//----- nvinfo : EIATTR_CUDA_API_VERSION
	.align		4
        /*0000*/ 	.byte	0x04, 0x37
        /*0002*/ 	.short	(.L_25 - .L_24)
.L_24:
        /*0004*/ 	.word	0x00000082


	//----- nvinfo : EIATTR_KPARAM_INFO
	.align		4
.L_25:
        /*0008*/ 	.byte	0x04, 0x17
        /*000a*/ 	.short	(.L_27 - .L_26)
.L_26:
        /*000c*/ 	.word	0x00000000
        /*0010*/ 	.short	0x0001
        /*0012*/ 	.short	0x0008
        /*0014*/ 	.byte	0x00, 0xf5, 0x21, 0x00


	//----- nvinfo : EIATTR_KPARAM_INFO
	.align		4
.L_27:
        /*0018*/ 	.byte	0x04, 0x17
        /*001a*/ 	.short	(.L_29 - .L_28)
.L_28:
        /*001c*/ 	.word	0x00000000
        /*0020*/ 	.short	0x0000
        /*0022*/ 	.short	0x0000
        /*0024*/ 	.byte	0x00, 0xf5, 0x21, 0x00


	//----- nvinfo : EIATTR_SPARSE_MMA_MASK
	.align		4
.L_29:
        /*0028*/ 	.byte	0x03, 0x50
        /*002a*/ 	.short	0x0000


	//----- nvinfo : EIATTR_MAXREG_COUNT
	.align		4
        /*002c*/ 	.byte	0x03, 0x1b
        /*002e*/ 	.short	0x00ff


	//----- nvinfo : EIATTR_MERCURY_ISA_VERSION
	.align		4
        /*0030*/ 	.byte	0x03, 0x5f
        /*0032*/ 	.short	0x0101


	//----- nvinfo : EIATTR_VRC_CTA_INIT_COUNT
	.align		4
        /*0034*/ 	.byte	0x02, 0x4a
	.zero		1
	.zero		1


	//----- nvinfo : EIATTR_EXIT_INSTR_OFFSETS
	.align		4
        /*0038*/ 	.byte	0x04, 0x1c
        /*003a*/ 	.short	(.L_31 - .L_30)


	//   ....[0]....
.L_30:
        /*003c*/ 	.word	0x00000060


	//   ....[1]....
        /*0040*/ 	.word	0x000009f0


	//----- nvinfo : EIATTR_CBANK_PARAM_SIZE
	.align		4
.L_31:
        /*0044*/ 	.byte	0x03, 0x19
        /*0046*/ 	.short	0x0010


	//----- nvinfo : EIATTR_PARAM_CBANK
	.align		4
        /*0048*/ 	.byte	0x04, 0x0a
        /*004a*/ 	.short	(.L_33 - .L_32)
	.align		4
.L_32:
        /*004c*/ 	.word	index@(.nv.constant0._Z11d_AdvectionPfS_)
        /*0050*/ 	.short	0x0380
        /*0052*/ 	.short	0x0010


	//----- nvinfo : EIATTR_SW_WAR
	.align		4
.L_33:
        /*0054*/ 	.byte	0x04, 0x36
        /*0056*/ 	.short	(.L_35 - .L_34)
.L_34:
        /*0058*/ 	.word	0x00000008
.L_35:


//--------------------- .nv.info._Z14d_ImposeFieldsPfS_f --------------------------
	.section	.nv.info._Z14d_ImposeFieldsPfS_f,"",@"SHT_CUDA_INFO"
	.sectionflags	@""
	.align	4


	//----- nvinfo : EIATTR_CUDA_API_VERSION
	.align		4
        /*0000*/ 	.byte	0x04, 0x37
        /*0002*/ 	.short	(.L_37 - .L_36)
.L_36:
        /*0004*/ 	.word	0x00000082


	//----- nvinfo : EIATTR_KPARAM_INFO
	.align		4
.L_37:
        /*0008*/ 	.byte	0x04, 0x17
        /*000a*/ 	.short	(.L_39 - .L_38)
.L_38:
        /*000c*/ 	.word	0x00000000
        /*0010*/ 	.short	0x0002
        /*0012*/ 	.short	0x0010
        /*0014*/ 	.byte	0x00, 0xf0, 0x11, 0x00


	//----- nvinfo : EIATTR_KPARAM_INFO
	.align		4
.L_39:
        /*0018*/ 	.byte	0x04, 0x17
        /*001a*/ 	.short	(.L_41 - .L_40)
.L_40:
        /*001c*/ 	.word	0x00000000
        /*0020*/ 	.short	0x0001
        /*0022*/ 	.short	0x0008
        /*0024*/ 	.byte	0x00, 0xf5, 0x21, 0x00


	//----- nvinfo : EIATTR_KPARAM_INFO
	.align		4
.L_41:
        /*0028*/ 	.byte	0x04, 0x17
        /*002a*/ 	.short	(.L_43 - .L_42)
.L_42:
        /*002c*/ 	.word	0x00000000
        /*0030*/ 	.short	0x0000
        /*0032*/ 	.short	0x0000
        /*0034*/ 	.byte	0x00, 0xf5, 0x21, 0x00


	//----- nvinfo : EIATTR_SPARSE_MMA_MASK
	.align		4
.L_43:
        /*0038*/ 	.byte	0x03, 0x50
        /*003a*/ 	.short	0x0000


	//----- nvinfo : EIATTR_MAXREG_COUNT
	.align		4
        /*003c*/ 	.byte	0x03, 0x1b
        /*003e*/ 	.short	0x00ff


	//----- nvinfo : EIATTR_MERCURY_ISA_VERSION
	.align		4
        /*0040*/ 	.byte	0x03, 0x5f
        /*0042*/ 	.short	0x0101


	//----- nvinfo : EIATTR_VRC_CTA_INIT_COUNT
	.align		4
        /*0044*/ 	.byte	0x02, 0x4a
	.zero		1
	.zero		1


	//----- nvinfo : EIATTR_EXIT_INSTR_OFFSETS
	.align		4
        /*0048*/ 	.byte	0x04, 0x1c
        /*004a*/ 	.short	(.L_45 - .L_44)


	//   ....[0]....
.L_44:
        /*004c*/ 	.word	0x00000060


	//   ....[1]....
        /*0050*/ 	.word	0x00000ba0


	//   ....[2]....
        /*0054*/ 	.word	0x00001530


	//   ....[3]....
        /*0058*/ 	.word	0x00001570


	//   ....[4]....
        /*005c*/ 	.word	0x00001eb0


	//----- nvinfo : EIATTR_CRS_STACK_SIZE
	.align		4
.L_45:
        /*0060*/ 	.byte	0x04, 0x1e
        /*0062*/ 	.short	(.L_47 - .L_46)
.L_46:
        /*0064*/ 	.word	0x00000000


	//----- nvinfo : EIATTR_CBANK_PARAM_SIZE
	.align		4
.L_47:
        /*0068*/ 	.byte	0x03, 0x19
        /*006a*/ 	.short	0x0014


	//----- nvinfo : EIATTR_PARAM_CBANK
	.align		4
        /*006c*/ 	.byte	0x04, 0x0a
        /*006e*/ 	.short	(.L_49 - .L_48)
	.align		4
.L_48:
        /*0070*/ 	.word	index@(.nv.constant0._Z14d_ImposeFieldsPfS_f)
        /*0074*/ 	.short	0x0380
        /*0076*/ 	.short	0x0014


	//----- nvinfo : EIATTR_SW_WAR
	.align		4
.L_49:
        /*0078*/ 	.byte	0x04, 0x36
        /*007a*/ 	.short	(.L_51 - .L_50)
.L_50:
        /*007c*/ 	.word	0x00000008
.L_51:


//--------------------- .nv.info._Z11d_CollisionPfS_ --------------------------
	.section	.nv.info._Z11d_CollisionPfS_,"",@"SHT_CUDA_INFO"
	.sectionflags	@""
	.align	4


	//----- nvinfo : EIATTR_CUDA_API_VERSION
	.align		4
        /*0000*/ 	.byte	0x04, 0x37
        /*0002*/ 	.short	(.L_53 - .L_52)
.L_52:
        /*0004*/ 	.word	0x00000082


	//----- nvinfo : EIATTR_KPARAM_INFO
	.align		4
.L_53:
        /*0008*/ 	.byte	0x04, 0x17
        /*000a*/ 	.short	(.L_55 - .L_54)
.L_54:
        /*000c*/ 	.word	0x00000000
        /*0010*/ 	.short	0x0001
        /*0012*/ 	.short	0x0008
        /*0014*/ 	.byte	0x00, 0xf5, 0x21, 0x00


	//----- nvinfo : EIATTR_KPARAM_INFO
	.align		4
.L_55:
        /*0018*/ 	.byte	0x04, 0x17
        /*001a*/ 	.short	(.L_57 - .L_56)
.L_56:
        /*001c*/ 	.word	0x00000000
        /*0020*/ 	.short	0x0000
        /*0022*/ 	.short	0x0000
        /*0024*/ 	.byte	0x00, 0xf5, 0x21, 0x00


	//----- nvinfo : EIATTR_SPARSE_MMA_MASK
	.align		4
.L_57:
        /*0028*/ 	.byte	0x03, 0x50
        /*002a*/ 	.short	0x0000


	//----- nvinfo : EIATTR_MAXREG_COUNT
	.align		4
        /*002c*/ 	.byte	0x03, 0x1b
        /*002e*/ 	.short	0x00ff


	//----- nvinfo : EIATTR_MERCURY_ISA_VERSION
	.align		4
        /*0030*/ 	.byte	0x03, 0x5f
        /*0032*/ 	.short	0x0101


	//----- nvinfo : EIATTR_VRC_CTA_INIT_COUNT
	.align		4
        /*0034*/ 	.byte	0x02, 0x4a
	.zero		1
	.zero		1


	//----- nvinfo : EIATTR_EXIT_INSTR_OFFSETS
	.align		4
        /*0038*/ 	.byte	0x04, 0x1c
        /*003a*/ 	.short	(.L_59 - .L_58)


	//   ....[0]....
.L_58:
        /*003c*/ 	.word	0x00000060


	//   ....[1]....
        /*0040*/ 	.word	0x00000fe0


	//----- nvinfo : EIATTR_CRS_STACK_SIZE
	.align		4
.L_59:
        /*0044*/ 	.byte	0x04, 0x1e
        /*0046*/ 	.short	(.L_61 - .L_60)
.L_60:
        /*0048*/ 	.word	0x00000000


	//----- nvinfo : EIATTR_CBANK_PARAM_SIZE
	.align		4
.L_61:
        /*004c*/ 	.byte	0x03, 0x19
        /*004e*/ 	.short	0x0010


	//----- nvinfo : EIATTR_PARAM_CBANK
	.align		4
        /*0050*/ 	.byte	0x04, 0x0a
        /*0052*/ 	.short	(.L_63 - .L_62)
	.align		4
.L_62:
        /*0054*/ 	.word	index@(.nv.constant0._Z11d_CollisionPfS_)
        /*0058*/ 	.short	0x0380
        /*005a*/ 	.short	0x0010


	//----- nvinfo : EIATTR_SW_WAR
	.align		4
.L_63:
        /*005c*/ 	.byte	0x04, 0x36
        /*005e*/ 	.short	(.L_65 - .L_64)
.L_64:
        /*0060*/ 	.word	0x00000008
.L_65:


//--------------------- .nv.callgraph             --------------------------
	.section	.nv.callgraph,"",@"SHT_CUDA_CALLGRAPH"
	.align	4
	.sectionentsize	8
	.align		4
        /*0000*/ 	.word	0x00000000
	.align		4
        /*0004*/ 	.word	0xffffffff
	.align		4
        /*0008*/ 	.word	0x00000000
	.align		4
        /*000c*/ 	.word	0xfffffffe
	.align		4
        /*0010*/ 	.word	0x00000000
	.align		4
        /*0014*/ 	.word	0xfffffffd
	.align		4
        /*0018*/ 	.word	0x00000000
	.align		4
        /*001c*/ 	.word	0xfffffffc


//--------------------- .nv.constant3             --------------------------
	.section	.nv.constant3,"a",@progbits
	.align	4
.nv.constant3:
	.type		d_w,@object
	.size		d_w,(d_Vx - d_w)
d_w:
	.zero		36
	.type		d_Vx,@object
	.size		d_Vx,(d_Vy - d_Vx)
d_Vx:
	.zero		36
	.type		d_Vy,@object
	.size		d_Vy,(d_tau - d_Vy)
d_Vy:
	.zero		36
	.type		d_tau,@object
	.size		d_tau,(.L_3 - d_tau)
d_tau:
	.zero		12
.L_3:


//--------------------- .text._Z11d_AdvectionPfS_ --------------------------
	.section	.text._Z11d_AdvectionPfS_,"ax",@progbits
	.align	128
        .global         _Z11d_AdvectionPfS_
        .type           _Z11d_AdvectionPfS_,@function
        .size           _Z11d_AdvectionPfS_,(.L_x_21 - _Z11d_AdvectionPfS_)
        .other          _Z11d_AdvectionPfS_,@"STO_CUDA_ENTRY STV_DEFAULT"
_Z11d_AdvectionPfS_:
.text._Z11d_AdvectionPfS_:
[----:B------:R-:W-:Y:S01]  /*0000*/  LDC R1, c[0x0][0x37c] ;  /* 0x0000df00ff017b82 */ /* 0x000fe20000000800 */
[----:B------:R-:W0:Y:S07]  /*0010*/  S2R R3, SR_TID.X ;  /* 0x0000000000037919 */ /* 0x000e2e0000002100 */
[----:B------:R-:W0:Y:S08]  /*0020*/  S2UR UR4, SR_CTAID.X ;  /* 0x00000000000479c3 */ /* 0x000e300000002500 */
[----:B------:R-:W0:Y:S02]  /*0030*/  LDC R6, c[0x0][0x360] ;  /* 0x0000d800ff067b82 */ /* 0x000e240000000800 */
[----:B0-----:R-:W-:-:S05]  /*0040*/  IMAD R6, R6, UR4, R3 ;  /* 0x0000000406067c24 */ /* 0x001fca000f8e0203 */
[----:B------:R-:W-:-:S13]  /*0050*/  ISETP.GT.AND P0, PT, R6, 0x3fff, PT ;  /* 0x00003fff0600780c */ /* 0x000fda0003f04270 */
[----:B------:R-:W-:Y:S05]  /*0060*/  @P0 EXIT ;  /* 0x000000000000094d */ /* 0x000fea0003800000 */
[----:B------:R-:W0:Y:S01]  /*0070*/  LDC.64 R2, c[0x0][0x388] ;  /* 0x0000e200ff027b82 */ /* 0x000e220000000a00 */
[----:B------:R-:W1:Y:S01]  /*0080*/  LDCU.64 UR4, c[0x0][0x358] ;  /* 0x00006b00ff0477ac */ /* 0x000e620008000a00 */
[----:B------:R-:W-:Y:S01]  /*0090*/  IMAD R5, R6, 0x9, RZ ;  /* 0x0000000906057824 */ /* 0x000fe200078e02ff */
[----:B------:R-:W2:Y:S01]  /*00a0*/  LDCU UR6, c[0x3][0x24] ;  /* 0x00c00480ff0677ac */ /* 0x000ea20008000800 */
[----:B------:R-:W3:Y:S01]  /*00b0*/  LDCU.128 UR16, c[0x3][0x40] ;  /* 0x00c00800ff1077ac */ /* 0x000ee20008000c00 */
[----:B------:R-:W4:Y:S01]  /*00c0*/  LDCU.128 UR8, c[0x3][0x50] ;  /* 0x00c00a00ff0877ac */ /* 0x000f220008000c00 */
[----:B------:R-:W5:Y:S01]  /*00d0*/  LDCU.128 UR12, c[0x3][0x30] ;  /* 0x00c00600ff0c77ac */ /* 0x000f620008000c00 */
[----:B0-----:R-:W-:-:S05]  /*00e0*/  IMAD.WIDE R2, R5, 0x4, R2 ;  /* 0x0000000405027825 */ /* 0x001fca00078e0202 */
[----:B-1----:R-:W4:Y:S01]  /*00f0*/  LDG.E R11, desc[UR4][R2.64] ;  /* 0x00000004020b7981 */ /* 0x002f22000c1e1900 */
[----:B------:R-:W-:-:S04]  /*0100*/  SHF.R.S32.HI R5, RZ, 0x1f, R6 ;  /* 0x0000001fff057819 */ /* 0x000fc80000011406 */
[----:B------:R-:W-:-:S04]  /*0110*/  LEA.HI R5, R5, R6, RZ, 0x6 ;  /* 0x0000000605057211 */ /* 0x000fc800078f30ff */
[C---:B------:R-:W-:Y:S02]  /*0120*/  LOP3.LUT R7, R5.reuse, 0xffffffc0, RZ, 0xc0, !PT ;  /* 0xffffffc005077812 */ /* 0x040fe400078ec0ff */
[----:B------:R-:W-:Y:S02]  /*0130*/  LEA.HI.SX32 R0, R5, 0x100, 0x1a ;  /* 0x0000010005007811 */ /* 0x000fe400078fd2ff */
[----:B------:R-:W-:Y:S01]  /*0140*/  IADD3 R6, PT, PT, R6, 0x40, -R7 ;  /* 0x0000004006067810 */ /* 0x000fe20007ffe807 */
[----:B------:R-:W0:Y:S02]  /*0150*/  LDC.64 R4, c[0x0][0x380] ;  /* 0x0000e000ff047b82 */ /* 0x000e240000000a00 */
[----:B--2---:R-:W-:Y:S01]  /*0160*/  VIADD R7, R0, UR6 ;  /* 0x0000000600077c36 */ /* 0x004fe20008000000 */
[----:B------:R-:W1:Y:S01]  /*0170*/  LDCU.64 UR6, c[0x3][0x28] ;  /* 0x00c00500ff0677ac */ /* 0x000e620008000a00 */
[----:B---3--:R-:W-:-:S03]  /*0180*/  VIADD R9, R6, UR18 ;  /* 0x0000001206097c36 */ /* 0x008fc60008000000 */
[----:B------:R-:W-:Y:S02]  /*0190*/  SHF.R.S32.HI R8, RZ, 0x1f, R7 ;  /* 0x0000001fff087819 */ /* 0x000fe40000011407 */
[----:B------:R-:W-:Y:S02]  /*01a0*/  SHF.R.S32.HI R10, RZ, 0x1f, R9 ;  /* 0x0000001fff0a7819 */ /* 0x000fe40000011409 */
[----:B------:R-:W-:Y:S02]  /*01b0*/  LEA.HI R8, R8, R7, RZ, 0x8 ;  /* 0x0000000708087211 */ /* 0x000fe400078f40ff */
[----:B------:R-:W-:Y:S02]  /*01c0*/  LEA.HI R10, R10, R9, RZ, 0x6 ;  /* 0x000000090a0a7211 */ /* 0x000fe400078f30ff */
[----:B------:R-:W-:Y:S02]  /*01d0*/  LOP3.LUT R8, R8, 0x3ffff00, RZ, 0xc0, !PT ;  /* 0x03ffff0008087812 */ /* 0x000fe400078ec0ff */
[----:B------:R-:W-:-:S03]  /*01e0*/  LOP3.LUT R10, R10, 0xffffffc0, RZ, 0xc0, !PT ;  /* 0xffffffc00a0a7812 */ /* 0x000fc600078ec0ff */
[----:B------:R-:W-:Y:S02]  /*01f0*/  IMAD.IADD R8, R7, 0x1, -R8 ;  /* 0x0000000107087824 */ /* 0x000fe400078e0a08 */
[----:B------:R-:W-:-:S04]  /*0200*/  IMAD.IADD R9, R9, 0x1, -R10 ;  /* 0x0000000109097824 */ /* 0x000fc800078e0a0a */
[----:B------:R-:W-:-:S04]  /*0210*/  IMAD R9, R8, 0x40, R9 ;  /* 0x0000004008097824 */ /* 0x000fc800078e0209 */
[----:B------:R-:W-:-:S04]  /*0220*/  IMAD R9, R9, 0x9, RZ ;  /* 0x0000000909097824 */ /* 0x000fc800078e02ff */
[----:B0-----:R-:W-:-:S05]  /*0230*/  IMAD.WIDE R8, R9, 0x4, R4 ;  /* 0x0000000409087825 */ /* 0x001fca00078e0204 */
[----:B----4-:R0:W-:Y:S04]  /*0240*/  STG.E desc[UR4][R8.64], R11 ;  /* 0x0000000b08007986 */ /* 0x0101e8000c101904 */
[----:B------:R-:W2:Y:S01]  /*0250*/  LDG.E R15, desc[UR4][R2.64+0x4] ;  /* 0x00000404020f7981 */ /* 0x000ea2000c1e1900 */
[----:B-1----:R-:W-:Y:S02]  /*0260*/  VIADD R7, R0, UR6 ;  /* 0x0000000600077c36 */ /* 0x002fe40008000000 */
[----:B------:R-:W-:-:S03]  /*0270*/  VIADD R12, R6, UR19 ;  /* 0x00000013060c7c36 */ /* 0x000fc60008000000 */
        /* <DEDUP_REMOVED lines=8> */
[----:B0-----:R-:W-:-:S04]  /*0300*/  IMAD R9, R10, 0x40, R13 ;  /* 0x000000400a097824 */ /* 0x001fc800078e020d */
[----:B------:R-:W-:-:S04]  /*0310*/  IMAD R9, R9, 0x9, RZ ;  /* 0x0000000909097824 */ /* 0x000fc800078e02ff */
[----:B------:R-:W-:-:S05]  /*0320*/  IMAD.WIDE R8, R9, 0x4, R4 ;  /* 0x0000000409087825 */ /* 0x000fca00078e0204 */
[----:B--2---:R0:W-:Y:S04]  /*0330*/  STG.E desc[UR4][R8.64+0x4], R15 ;  /* 0x0000040f08007986 */ /* 0x0041e8000c101904 */
[----:B------:R-:W2:Y:S01]  /*0340*/  LDG.E R13, desc[UR4][R2.64+0x8] ;  /* 0x00000804020d7981 */ /* 0x000ea2000c1e1900 */
[----:B------:R-:W-:Y:S01]  /*0350*/  VIADD R7, R0, UR7 ;  /* 0x0000000700077c36 */ /* 0x000fe20008000000 */
[----:B------:R-:W-:Y:S01]  /*0360*/  IADD3 R11, PT, PT, R6, UR8, RZ ;  /* 0x00000008060b7c10 */ /* 0x000fe2000fffe0ff */
[----:B------:R-:W1:Y:S03]  /*0370*/  LDCU.64 UR6, c[0x3][0x60] ;  /* 0x00c00c00ff0677ac */ /* 0x000e660008000a00 */
[----:B------:R-:W-:-:S02]  /*0380*/  SHF.R.S32.HI R10, RZ, 0x1f, R7 ;  /* 0x0000001fff0a7819 */ /* 0x000fc40000011407 */
        /* <DEDUP_REMOVED lines=12> */
[----:B-----5:R-:W-:Y:S02]  /*0450*/  VIADD R7, R0, UR12 ;  /* 0x0000000c00077c36 */ /* 0x020fe40008000000 */
        /* <DEDUP_REMOVED lines=15> */
[----:B------:R-:W-:-:S04]  /*0550*/  IADD3 R7, PT, PT, R0, UR13, RZ ;  /* 0x0000000d00077c10 */ /* 0x000fc8000fffe0ff */
        /* <DEDUP_REMOVED lines=13> */
[----:B------:R-:W-:Y:S02]  /*0630*/  VIADD R7, R0, UR14 ;  /* 0x0000000e00077c36 */ /* 0x000fe40008000000 */
        /* <DEDUP_REMOVED lines=8> */
[----:B------:R-:W-:-:S05]  /*06c0*/  IMAD.IADD R11, R11, 0x1, -R12 ;  /* 0x000000010b0b7824 */ /* 0x000fca00078e0a0c */
[----:B0-----:R-:W-:-:S05]  /*06d0*/  LEA R9, R10, R11, 0x6 ;  /* 0x0000000b0a097211 */ /* 0x001fca00078e30ff */
[----:B------:R-:W-:-:S04]  /*06e0*/  IMAD R9, R9, 0x9, RZ ;  /* 0x0000000909097824 */ /* 0x000fc800078e02ff */
[----:B------:R-:W-:-:S05]  /*06f0*/  IMAD.WIDE R8, R9, 0x4, R4 ;  /* 0x0000000409087825 */ /* 0x000fca00078e0204 */
[----:B--2---:R0:W-:Y:S04]  /*0700*/  STG.E desc[UR4][R8.64+0x14], R15 ;  /* 0x0000140f08007986 */ /* 0x0041e8000c101904 */
[----:B------:R-:W2:Y:S01]  /*0710*/  LDG.E R13, desc[UR4][R2.64+0x18] ;  /* 0x00001804020d7981 */ /* 0x000ea2000c1e1900 */
[----:B------:R-:W-:Y:S02]  /*0720*/  VIADD R7, R0, UR15 ;  /* 0x0000000f00077c36 */ /* 0x000fe40008000000 */
[----:B-1----:R-:W-:Y:S01]  /*0730*/  VIADD R11, R6, UR6 ;  /* 0x00000006060b7c36 */ /* 0x002fe20008000000 */
[----:B------:R-:W1:Y:S02]  /*0740*/  LDCU UR6, c[0x3][0x68] ;  /* 0x00c00d00ff0677ac */ /* 0x000e640008000800 */
        /* <DEDUP_REMOVED lines=21> */
[----:B------:R-:W-:Y:S01]  /*08a0*/  IMAD.IADD R10, R7, 0x1, -R10 ;  /* 0x00000001070a7824 */ /* 0x000fe200078e0a0a */
[----:B------:R-:W-:-:S05]  /*08b0*/  IADD3 R11, PT, PT, R11, -R12, RZ ;  /* 0x8000000c0b0b7210 */ /* 0x000fca0007ffe0ff */
[----:B0-----:R-:W-:-:S04]  /*08c0*/  IMAD R9, R10, 0x40, R11 ;  /* 0x000000400a097824 */ /* 0x001fc800078e020b */
[----:B------:R-:W-:-:S04]  /*08d0*/  IMAD R9, R9, 0x9, RZ ;  /* 0x0000000909097824 */ /* 0x000fc800078e02ff */
[----:B------:R-:W-:-:S05]  /*08e0*/  IMAD.WIDE R8, R9, 0x4, R4 ;  /* 0x0000000409087825 */ /* 0x000fca00078e0204 */
[----:B--2---:R-:W-:Y:S04]  /*08f0*/  STG.E desc[UR4][R8.64+0x1c], R15 ;  /* 0x00001c0f08007986 */ /* 0x004fe8000c101904 */
[----:B------:R-:W2:Y:S01]  /*0900*/  LDG.E R3, desc[UR4][R2.64+0x20] ;  /* 0x0000200402037981 */ /* 0x000ea2000c1e1900 */
[----:B------:R-:W-:Y:S02]  /*0910*/  VIADD R0, R0, UR17 ;  /* 0x0000001100007c36 */ /* 0x000fe40008000000 */
[----:B-1----:R-:W-:-:S03]  /*0920*/  VIADD R6, R6, UR6 ;  /* 0x0000000606067c36 */ /* 0x002fc60008000000 */
        /* <DEDUP_REMOVED lines=10> */
[----:B------:R-:W-:-:S05]  /*09d0*/  IMAD.WIDE R4, R7, 0x4, R4 ;  /* 0x0000000407047825 */ /* 0x000fca00078e0204 */
[----:B--2---:R-:W-:Y:S01]  /*09e0*/  STG.E desc[UR4][R4.64+0x20], R3 ;  /* 0x0000200304007986 */ /* 0x004fe2000c101904 */
[----:B------:R-:W-:Y:S05]  /*09f0*/  EXIT ;  /* 0x000000000000794d */ /* 0x000fea0003800000 */
.L_x_0:
[----:B------:R-:W-:-:S00]  /*0a00*/  BRA `(.L_x_0) ;  /* 0xfffffffc00fc7947 */ /* 0x000fc0000383ffff */
[----:B------:R-:W-:-:S00]  /*0a10*/  NOP ;  /* 0x0000000000007918 */ /* 0x000fc00000000000 */
        /* <DEDUP_REMOVED lines=14> */
.L_x_21:


//--------------------- .text._Z14d_ImposeFieldsPfS_f --------------------------
	.section	.text._Z14d_ImposeFieldsPfS_f,"ax",@progbits
	.align	128
        .global         _Z14d_ImposeFieldsPfS_f
        .type           _Z14d_ImposeFieldsPfS_f,@function
        .size           _Z14d_ImposeFieldsPfS_f,(.L_x_22 - _Z14d_ImposeFieldsPfS_f)
        .other          _Z14d_ImposeFieldsPfS_f,@"STO_CUDA_ENTRY STV_DEFAULT"
_Z14d_ImposeFieldsPfS_f:
.text._Z14d_ImposeFieldsPfS_f:
        /* <DEDUP_REMOVED lines=9> */
[----:B------:R-:W-:-:S04]  /*0090*/  IMAD R0, R2, 0x9, RZ ;  /* 0x0000000902007824 */ /* 0x000fc800078e02ff */
[----:B0-----:R-:W-:-:S05]  /*00a0*/  IMAD.WIDE R4, R0, 0x4, R4 ;  /* 0x0000000400047825 */ /* 0x001fca00078e0204 */
[----:B-1----:R-:W2:Y:S04]  /*00b0*/  LDG.E R3, desc[UR4][R4.64] ;  /* 0x0000000404037981 */ /* 0x002ea8000c1e1900 */
[----:B------:R-:W3:Y:S04]  /*00c0*/  LDG.E R6, desc[UR4][R4.64+0x4] ;  /* 0x0000040404067981 */ /* 0x000ee8000c1e1900 */
[----:B------:R-:W4:Y:S04]  /*00d0*/  LDG.E R8, desc[UR4][R4.64+0x8] ;  /* 0x0000080404087981 */ /* 0x000f28000c1e1900 */
[----:B------:R-:W5:Y:S04]  /*00e0*/  LDG.E R10, desc[UR4][R4.64+0xc] ;  /* 0x00000c04040a7981 */ /* 0x000f68000c1e1900 */
[----:B------:R-:W5:Y:S04]  /*00f0*/  LDG.E R12, desc[UR4][R4.64+0x10] ;  /* 0x00001004040c7981 */ /* 0x000f68000c1e1900 */
[----:B------:R-:W5:Y:S04]  /*0100*/  LDG.E R7, desc[UR4][R4.64+0x14] ;  /* 0x0000140404077981 */ /* 0x000f68000c1e1900 */
[----:B------:R-:W5:Y:S04]  /*0110*/  LDG.E R14, desc[UR4][R4.64+0x18] ;  /* 0x00001804040e7981 */ /* 0x000f68000c1e1900 */
[----:B------:R-:W5:Y:S04]  /*0120*/  LDG.E R16, desc[UR4][R4.64+0x1c] ;  /* 0x00001c0404107981 */ /* 0x000f68000c1e1900 */
[----:B------:R0:W5:Y:S01]  /*0130*/  LDG.E R22, desc[UR4][R4.64+0x20] ;  /* 0x0000200404167981 */ /* 0x000162000c1e1900 */
[----:B--2---:R-:W-:-:S04]  /*0140*/  FADD R3, RZ, R3 ;  /* 0x00000003ff037221 */ /* 0x004fc80000000000 */
[----:B---3--:R-:W-:Y:S01]  /*0150*/  FADD R3, R3, R6 ;  /* 0x0000000603037221 */ /* 0x008fe20000000000 */
[----:B------:R-:W-:-:S03]  /*0160*/  VIADD R6, R2, 0x3f ;  /* 0x0000003f02067836 */ /* 0x000fc60000000000 */
[----:B----4-:R-:W-:Y:S02]  /*0170*/  FADD R3, R3, R8 ;  /* 0x0000000803037221 */ /* 0x010fe40000000000 */
[----:B------:R-:W-:Y:S02]  /*0180*/  ISETP.GT.U32.AND P0, PT, R6, 0x7e, PT ;  /* 0x0000007e0600780c */ /* 0x000fe40003f04070 */
[----:B-----5:R-:W-:-:S04]  /*0190*/  FADD R3, R3, R10 ;  /* 0x0000000a03037221 */ /* 0x020fc80000000000 */
[----:B------:R-:W-:Y:S01]  /*01a0*/  FADD R12, R3, R12 ;  /* 0x0000000c030c7221 */ /* 0x000fe20000000000 */
[----:B------:R-:W-:-:S03]  /*01b0*/  SHF.R.S32.HI R3, RZ, 0x1f, R2 ;  /* 0x0000001fff037819 */ /* 0x000fc60000011402 */
[----:B------:R-:W-:Y:S01]  /*01c0*/  FADD R7, R12, R7 ;  /* 0x000000070c077221 */ /* 0x000fe20000000000 */
[----:B------:R-:W-:-:S03]  /*01d0*/  LEA.HI R3, R3, R2, RZ, 0x6 ;  /* 0x0000000203037211 */ /* 0x000fc600078f30ff */
[----:B------:R-:W-:Y:S01]  /*01e0*/  FADD R7, R7, R14 ;  /* 0x0000000e07077221 */ /* 0x000fe20000000000 */
[----:B0-----:R-:W-:Y:S02]  /*01f0*/  LOP3.LUT R5, R3, 0xffffffc0, RZ, 0xc0, !PT ;  /* 0xffffffc003057812 */ /* 0x001fe400078ec0ff */
[----:B------:R-:W-:Y:S01]  /*0200*/  SHF.R.S32.HI R25, RZ, 0x6, R3 ;  /* 0x00000006ff197819 */ /* 0x000fe20000011403 */
[----:B------:R-:W-:Y:S02]  /*0210*/  FADD R7, R7, R16 ;  /* 0x0000001007077221 */ /* 0x000fe40000000000 */
[----:B------:R-:W-:Y:S02]  /*0220*/  IMAD.IADD R5, R2, 0x1, -R5 ;  /* 0x0000000102057824 */ /* 0x000fe400078e0a05 */
[----:B------:R-:W-:Y:S01]  /*0230*/  FADD R22, R7, R22 ;  /* 0x0000001607167221 */ /* 0x000fe20000000000 */
[----:B------:R-:W-:Y:S06]  /*0240*/  @P0 BRA `(.L_x_1) ;  /* 0x0000000800580947 */ /* 0x000fec0003800000 */
[----:B------:R-:W0:Y:S01]  /*0250*/  LDCU.128 UR20, c[0x3][0x40] ;  /* 0x00c00800ff1477ac */ /* 0x000e220008000c00 */
[----:B------:R-:W1:Y:S01]  /*0260*/  LDC R10, c[0x0][0x390] ;  /* 0x0000e400ff0a7b82 */ /* 0x000e620000000800 */
[----:B------:R-:W-:Y:S01]  /*0270*/  IMAD.MOV.U32 R20, RZ, RZ, 0x40400000 ;  /* 0x40400000ff147424 */ /* 0x000fe200078e00ff */
[----:B------:R-:W2:Y:S01]  /*0280*/  LDCU.128 UR24, c[0x3][0x20] ;  /* 0x00c00400ff1877ac */ /* 0x000ea20008000c00 */
[----:B------:R-:W3:Y:S01]  /*0290*/  LDCU.128 UR8, c[0x3][URZ] ;  /* 0x00c00000ff0877ac */ /* 0x000ee20008000c00 */
[----:B------:R-:W4:Y:S01]  /*02a0*/  LDCU.128 UR12, c[0x3][0x50] ;  /* 0x00c00a00ff0c77ac */ /* 0x000f220008000c00 */
[----:B------:R-:W5:Y:S01]  /*02b0*/  LDCU.128 UR16, c[0x3][0x30] ;  /* 0x00c00600ff1077ac */ /* 0x000f620008000c00 */
[----:B0-----:R-:W-:Y:S01]  /*02c0*/  I2FP.F32.S32 R2, UR22 ;  /* 0x0000001600027c45 */ /* 0x001fe20008201400 */
[----:B------:R-:W0:Y:S01]  /*02d0*/  LDCU.64 UR6, c[0x3][0x60] ;  /* 0x00c00c00ff0677ac */ /* 0x000e220008000a00 */
[----:B--2---:R-:W-:Y:S02]  /*02e0*/  I2FP.F32.S32 R3, UR25 ;  /* 0x0000001900037c45 */ /* 0x004fe40008201400 */
[----:B------:R-:W-:Y:S01]  /*02f0*/  LOP3.LUT R2, RZ, 0x80000000, R2, 0xb8, !PT ;  /* 0x80000000ff027812 */ /* 0x000fe200078eb802 */
[----:B-1----:R-:W-:Y:S01]  /*0300*/  FFMA R6, R10, R10, RZ ;  /* 0x0000000a0a067223 */ /* 0x002fe200000000ff */
[C---:B---3--:R-:W-:Y:S01]  /*0310*/  FMUL R18, R22.reuse, UR9 ;  /* 0x0000000916127c20 */ /* 0x048fe20008400000 */
[----:B------:R-:W-:-:S02]  /*0320*/  FMUL R30, R22, UR10 ;  /* 0x0000000a161e7c20 */ /* 0x000fc40008400000 */
[----:B------:R-:W-:Y:S01]  /*0330*/  FFMA R11, R3, R10, R2 ;  /* 0x0000000a030b7223 */ /* 0x000fe20000000002 */
[----:B------:R-:W-:Y:S01]  /*0340*/  I2FP.F32.S32 R2, UR23 ;  /* 0x0000001700027c45 */ /* 0x000fe20008201400 */
[----:B------:R-:W-:Y:S01]  /*0350*/  F2F.F64.F32 R6, R6 ;  /* 0x0000000600067310 */ /* 0x000fe20000201800 */
[----:B------:R-:W-:Y:S01]  /*0360*/  I2FP.F32.S32 R3, UR26 ;  /* 0x0000001a00037c45 */ /* 0x000fe20008201400 */
[----:B------:R-:W-:Y:S01]  /*0370*/  FFMA R16, R11, R20, 1 ;  /* 0x3f8000000b107423 */ /* 0x000fe20000000014 */
[----:B------:R-:W-:-:S05]  /*0380*/  LOP3.LUT R2, RZ, 0x80000000, R2, 0xb8, !PT ;  /* 0x80000000ff027812 */ /* 0x000fca00078eb802 */
[----:B------:R1:W2:Y:S01]  /*0390*/  F2F.F64.F32 R8, R11 ;  /* 0x0000000b00087310 */ /* 0x0002a20000201800 */
[----:B------:R-:W-:-:S04]  /*03a0*/  FFMA R17, R3, R10, R2 ;  /* 0x0000000a03117223 */ /* 0x000fc80000000002 */
[----:B------:R-:W-:-:S03]  /*03b0*/  FFMA R19, R17, R20, 1 ;  /* 0x3f80000011137423 */ /* 0x000fc60000000014 */
[----:B------:R-:W3:Y:S01]  /*03c0*/  F2F.F64.F32 R12, R16 ;  /* 0x00000010000c7310 */ /* 0x000ee20000201800 */
[----:B-1----:R-:W-:Y:S01]  /*03d0*/  FMUL R11, R22, UR8 ;  /* 0x00000008160b7c20 */ /* 0x002fe20008400000 */
[----:B--2---:R-:W-:-:S06]  /*03e0*/  DMUL R14, R8, 4.5 ;  /* 0x40120000080e7828 */ /* 0x004fcc0000000000 */
[----:B------:R-:W1:Y:S02]  /*03f0*/  F2F.F64.F32 R4, R17 ;  /* 0x0000001100047310 */ /* 0x000e640000201800 */
[----:B---3--:R-:W-:-:S06]  /*0400*/  DFMA R12, R8, R14, R12 ;  /* 0x0000000e080c722b */ /* 0x008fcc000000000c */
[----:B------:R-:W2:Y:S01]  /*0410*/  F2F.F64.F32 R2, R19 ;  /* 0x0000001300027310 */ /* 0x000ea20000201800 */
[----:B-1----:R-:W-:-:S07]  /*0420*/  DMUL R14, R4, 4.5 ;  /* 0x40120000040e7828 */ /* 0x002fce0000000000 */
[----:B------:R-:W1:Y:S01]  /*0430*/  F2F.F64.F32 R8, R11 ;  /* 0x0000000b00087310 */ /* 0x000e620000201800 */
[----:B------:R-:W-:Y:S02]  /*0440*/  DFMA R12, R6, -1.5, R12 ;  /* 0xbff80000060c782b */ /* 0x000fe4000000000c */
[----:B--2---:R-:W-:-:S05]  /*0450*/  DFMA R14, R4, R14, R2 ;  /* 0x0000000e040e722b */ /* 0x004fca0000000002 */
[----:B------:R-:W-:Y:S01]  /*0460*/  F2F.F64.F32 R30, R30 ;  /* 0x0000001e001e7310 */ /* 0x000fe20000201800 */
[----:B-1----:R-:W-:-:S07]  /*0470*/  DMUL R2, R8, R12 ;  /* 0x0000000c08027228 */ /* 0x002fce0000000000 */
[----:B------:R-:W1:Y:S01]  /*0480*/  F2F.F64.F32 R4, R18 ;  /* 0x0000001200047310 */ /* 0x000e620000201800 */
[----:B----4-:R-:W-:Y:S01]  /*0490*/  I2FP.F32.S32 R8, UR12 ;  /* 0x0000000c00087c45 */ /* 0x010fe20008201400 */
[----:B------:R-:W-:Y:S01]  /*04a0*/  DFMA R14, R6, -1.5, R14 ;  /* 0xbff80000060e782b */ /* 0x000fe2000000000e */
[----:B------:R-:W-:Y:S02]  /*04b0*/  I2FP.F32.S32 R9, UR27 ;  /* 0x0000001b00097c45 */ /* 0x000fe40008201400 */
[----:B------:R-:W-:Y:S02]  /*04c0*/  LOP3.LUT R8, RZ, 0x80000000, R8, 0xb8, !PT ;  /* 0x80000000ff087812 */ /* 0x000fe400078eb808 */
[----:B------:R-:W-:Y:S01]  /*04d0*/  I2FP.F32.S32 R12, UR13 ;  /* 0x0000000d000c7c45 */ /* 0x000fe20008201400 */
[----:B------:R5:W-:Y:S02]  /*04e0*/  F2F.F32.F64 R2, R2 ;  /* 0x0000000200027310 */ /* 0x000be40000301000 */
[----:B------:R-:W-:Y:S01]  /*04f0*/  FFMA R11, R9, R10, R8 ;  /* 0x0000000a090b7223 */ /* 0x000fe20000000008 */
[----:B------:R-:W-:Y:S01]  /*0500*/  LOP3.LUT R12, RZ, 0x80000000, R12, 0xb8, !PT ;  /* 0x80000000ff0c7812 */ /* 0x000fe200078eb80c */
[----:B-1----:R-:W-:-:S04]  /*0510*/  DMUL R4, R4, R14 ;  /* 0x0000000e04047228 */ /* 0x002fc80000000000 */
[----:B------:R-:W1:Y:S01]  /*0520*/  F2F.F64.F32 R8, R11 ;  /* 0x0000000b00087310 */ /* 0x000e620000201800 */
[----:B------:R-:W-:Y:S01]  /*0530*/  FFMA R14, R11, R20, 1 ;  /* 0x3f8000000b0e7423 */ /* 0x000fe20000000014 */
[----:B-----5:R-:W-:-:S05]  /*0540*/  I2FP.F32.S32 R3, UR16 ;  /* 0x0000001000037c45 */ /* 0x020fca0008201400 */
[----:B------:R-:W-:Y:S01]  /*0550*/  FFMA R3, R3, R10, R12 ;  /* 0x0000000a03037223 */ /* 0x000fe2000000000c */
[----:B------:R-:W2:Y:S03]  /*0560*/  F2F.F64.F32 R14, R14 ;  /* 0x0000000e000e7310 */ /* 0x000ea60000201800 */
[----:B------:R-:W-:Y:S01]  /*0570*/  FFMA R12, R3, R20, 1 ;  /* 0x3f800000030c7423 */ /* 0x000fe20000000014 */
[----:B-1----:R-:W-:-:S04]  /*0580*/  DMUL R18, R8, 4.5 ;  /* 0x4012000008127828 */ /* 0x002fc80000000000 */
[----:B------:R1:W-:Y:S04]  /*0590*/  F2F.F32.F64 R24, R4 ;  /* 0x0000000400187310 */ /* 0x0003e80000301000 */
[----:B--2---:R-:W-:-:S04]  /*05a0*/  DFMA R8, R8, R18, R14 ;  /* 0x000000120808722b */ /* 0x004fc8000000000e */
[----:B------:R2:W3:Y:S01]  /*05b0*/  F2F.F64.F32 R16, R3 ;  /* 0x0000000300107310 */ /* 0x0004e20000201800 */
[----:B------:R-:W-:Y:S02]  /*05c0*/  I2FP.F32.S32 R18, UR15 ;  /* 0x0000000f00127c45 */ /* 0x000fe40008201400 */
[----:B-1----:R-:W-:Y:S02]  /*05d0*/  I2FP.F32.S32 R4, UR14 ;  /* 0x0000000e00047c45 */ /* 0x002fe40008201400 */
[----:B------:R-:W-:Y:S02]  /*05e0*/  I2FP.F32.S32 R5, UR17 ;  /* 0x0000001100057c45 */ /* 0x000fe40008201400 */
[----:B------:R-:W-:Y:S01]  /*05f0*/  LOP3.LUT R4, RZ, 0x80000000, R4, 0xb8, !PT ;  /* 0x80000000ff047812 */ /* 0x000fe200078eb804 */
[----:B------:R-:W1:Y:S01]  /*0600*/  F2F.F64.F32 R12, R12 ;  /* 0x0000000c000c7310 */ /* 0x000e620000201800 */
[----:B------:R-:W-:Y:S01]  /*0610*/  LOP3.LUT R18, RZ, 0x80000000, R18, 0xb8, !PT ;  /* 0x80000000ff127812 */ /* 0x000fe200078eb812 */
[----:B--2---:R-:W-:Y:S01]  /*0620*/  FMUL R3, R22, UR11 ;  /* 0x0000000b16037c20 */ /* 0x004fe20008400000 */
[----:B------:R-:W-:Y:S01]  /*0630*/  I2FP.F32.S32 R19, UR18 ;  /* 0x0000001200137c45 */ /* 0x000fe20008201400 */
[----:B------:R-:W-:Y:S01]  /*0640*/  FFMA R11, R5, R10, R4 ;  /* 0x0000000a050b7223 */ /* 0x000fe20000000004 */
[----:B------:R-:W2:Y:S01]  /*0650*/  LDCU.128 UR8, c[0x3][0x10] ;  /* 0x00c00200ff0877ac */ /* 0x000ea20008000c00 */
[----:B---3--:R-:W-:-:S02]  /*0660*/  DMUL R14, R16, 4.5 ;  /* 0x40120000100e7828 */ /* 0x008fc40000000000 */
[----:B------:R3:W4:Y:S01]  /*0670*/  F2F.F64.F32 R4, R11 ;  /* 0x0000000b00047310 */ /* 0x0007220000201800 */
[----:B------:R-:W-:-:S05]  /*0680*/  FFMA R26, R11, R20, 1 ;  /* 0x3f8000000b1a7423 */ /* 0x000fca0000000014 */
[----:B-1----:R-:W-:Y:S02]  /*0690*/  DFMA R16, R16, R14, R12 ;  /* 0x0000000e1010722b */ /* 0x002fe4000000000c */
[----:B------:R-:W1:Y:S01]  /*06a0*/  F2F.F64.F32 R26, R26 ;  /* 0x0000001a001a7310 */ /* 0x000e620000201800 */
[----:B---3--:R-:W-:-:S04]  /*06b0*/  FFMA R11, R19, R10, R18 ;  /* 0x0000000a130b7223 */ /* 0x008fc80000000012 */
[----:B------:R-:W-:Y:S01]  /*06c0*/  FFMA R28, R11, R20, 1 ;  /* 0x3f8000000b1c7423 */ /* 0x000fe20000000014 */
[----:B----4-:R-:W-:Y:S02]  /*06d0*/  DMUL R12, R4, 4.5 ;  /* 0x40120000040c7828 */ /* 0x010fe40000000000 */
[----:B------:R3:W4:Y:S01]  /*06e0*/  F2F.F64.F32 R18, R11 ;  /* 0x0000000b00127310 */ /* 0x0007220000201800 */
[----:B------:R-:W-:-:S05]  /*06f0*/  DFMA R16, R6, -1.5, R16 ;  /* 0xbff800000610782b */ /* 0x000fca0000000010 */
[----:B-1----:R-:W-:Y:S02]  /*0700*/  DFMA R4, R4, R12, R26 ;  /* 0x0000000c0404722b */ /* 0x002fe4000000001a */
[----:B------:R-:W1:Y:S01]  /*0710*/  F2F.F64.F32 R28, R28 ;  /* 0x0000001c001c7310 */ /* 0x000e620000201800 */
[----:B------:R-:W-:Y:S01]  /*0720*/  DFMA R12, R6, -1.5, R8 ;  /* 0xbff80000060c782b */ /* 0x000fe20000000008 */
[----:B---3--:R-:W-:Y:S01]  /*0730*/  I2FP.F32.S32 R11, UR19 ;  /* 0x00000013000b7c45 */ /* 0x008fe20008201400 */
[----:B--2---:R-:W-:Y:S01]  /*0740*/  FMUL R8, R22, UR8 ;  /* 0x0000000816087c20 */ /* 0x004fe20008400000 */
[----:B------:R-:W2:Y:S01]  /*0750*/  LDCU UR8, c[0x3][0x68] ;  /* 0x00c00d00ff0877ac */ /* 0x000ea20008000800 */
[----:B----4-:R-:W-:-:S03]  /*0760*/  DMUL R26, R18, 4.5 ;  /* 0x40120000121a7828 */ /* 0x010fc60000000000 */
[----:B------:R3:W4:Y:S01]  /*0770*/  F2F.F64.F32 R14, R3 ;  /* 0x00000003000e7310 */ /* 0x0007220000201800 */
[----:B------:R-:W-:-:S04]  /*0780*/  DMUL R30, R30, R12 ;  /* 0x0000000c1e1e7228 */ /* 0x000fc80000000000 */
[----:B-1----:R-:W-:-:S03]  /*0790*/  DFMA R26, R18, R26, R28 ;  /* 0x0000001a121a722b */ /* 0x002fc6000000001c */
[----:B------:R-:W1:Y:S01]  /*07a0*/  F2F.F64.F32 R8, R8 ;  /* 0x0000000800087310 */ /* 0x000e620000201800 */
[----:B---3--:R-:W-:Y:S01]  /*07b0*/  FMUL R3, R22, UR9 ;  /* 0x0000000916037c20 */ /* 0x008fe20008400000 */
[----:B------:R-:W-:Y:S02]  /*07c0*/  DFMA R18, R6, -1.5, R4 ;  /* 0xbff800000612782b */ /* 0x000fe40000000004 */
[----:B----4-:R-:W-:-:S04]  /*07d0*/  DMUL R14, R14, R16 ;  /* 0x000000100e0e7228 */ /* 0x010fc80000000000 */
[----:B------:R0:W3:Y:S01]  /*07e0*/  F2F.F64.F32 R12, R3 ;  /* 0x00000003000c7310 */ /* 0x0000e20000201800 */
[----:B------:R-:W-:Y:S02]  /*07f0*/  DFMA R26, R6, -1.5, R26 ;  /* 0xbff80000061a782b */ /* 0x000fe4000000001a */
[----:B-1----:R-:W-:Y:S01]  /*0800*/  DMUL R8, R8, R18 ;  /* 0x0000001208087228 */ /* 0x002fe20000000000 */
[----:B0-----:R-:W-:-:S04]  /*0810*/  I2FP.F32.S32 R3, UR6 ;  /* 0x0000000600037c45 */ /* 0x001fc80008201400 */
[----:B------:R-:W-:Y:S01]  /*0820*/  F2F.F32.F64 R5, R14 ;  /* 0x0000000e00057310 */ /* 0x000fe20000301000 */
[----:B------:R-:W-:Y:S02]  /*0830*/  I2FP.F32.S32 R18, UR7 ;  /* 0x0000000700127c45 */ /* 0x000fe40008201400 */
[----:B------:R-:W-:Y:S02]  /*0840*/  LOP3.LUT R16, RZ, 0x80000000, R3, 0xb8, !PT ;  /* 0x80000000ff107812 */ /* 0x000fe400078eb803 */
[----:B------:R-:W-:Y:S01]  /*0850*/  LOP3.LUT R18, RZ, 0x80000000, R18, 0xb8, !PT ;  /* 0x80000000ff127812 */ /* 0x000fe200078eb812 */
[----:B---3--:R-:W-:Y:S02]  /*0860*/  DMUL R12, R12, R26 ;  /* 0x0000001a0c0c7228 */ /* 0x008fe40000000000 */
[----:B------:R-:W-:Y:S01]  /*0870*/  FFMA R17, R11, R10, R16 ;  /* 0x0000000a0b117223 */ /* 0x000fe20000000010 */
[----:B------:R-:W-:Y:S01]  /*0880*/  I2FP.F32.S32 R11, UR20 ;  /* 0x00000014000b7c45 */ /* 0x000fe20008201400 */
[----:B------:R-:W-:Y:S01]  /*0890*/  F2F.F32.F64 R4, R8 ;  /* 0x0000000800047310 */ /* 0x000fe20000301000 */
[----:B--2---:R-:W-:Y:S01]  /*08a0*/  I2FP.F32.S32 R16, UR8 ;  /* 0x0000000800107c45 */ /* 0x004fe20008201400 */
[----:B------:R-:W-:-:S02]  /*08b0*/  FFMA R21, R17, R20, 1 ;  /* 0x3f80000011157423 */ /* 0x000fc40000000014 */
[----:B------:R-:W-:Y:S01]  /*08c0*/  FFMA R25, R11, R10, R18 ;  /* 0x0000000a0b197223 */ /* 0x000fe20000000012 */
[----:B------:R-:W-:Y:S02]  /*08d0*/  I2FP.F32.S32 R11, UR21 ;  /* 0x00000015000b7c45 */ /* 0x000fe40008201400 */
[----:B------:R-:W-:Y:S01]  /*08e0*/  LOP3.LUT R16, RZ, 0x80000000, R16, 0xb8, !PT ;  /* 0x80000000ff107812 */ /* 0x000fe200078eb810 */
[----:B------:R-:W0:Y:S01]  /*08f0*/  F2F.F64.F32 R14, R17 ;  /* 0x00000011000e7310 */ /* 0x000e220000201800 */
[----:B------:R-:W-:-:S03]  /*0900*/  FFMA R26, R25, R20, 1 ;  /* 0x3f800000191a7423 */ /* 0x000fc60000000014 */
[----:B------:R-:W-:-:S04]  /*0910*/  FFMA R27, R11, R10, R16 ;  /* 0x0000000a0b1b7223 */ /* 0x000fc80000000010 */
[----:B------:R-:W1:Y:S01]  /*0920*/  F2F.F64.F32 R18, R21 ;  /* 0x0000001500127310 */ /* 0x000e620000201800 */
[----:B------:R-:W-:Y:S01]  /*0930*/  FFMA R28, R27, R20, 1 ;  /* 0x3f8000001b1c7423 */ /* 0x000fe20000000014 */
[----:B------:R-:W-:Y:S01]  /*0940*/  FMUL R20, R22, UR10 ;  /* 0x0000000a16147c20 */ /* 0x000fe20008400000 */
[----:B0-----:R-:W-:-:S05]  /*0950*/  DMUL R16, R14, 4.5 ;  /* 0x401200000e107828 */ /* 0x001fca0000000000 */
[----:B------:R-:W0:Y:S03]  /*0960*/  F2F.F64.F32 R8, R25 ;  /* 0x0000001900087310 */ /* 0x000e260000201800 */
[----:B-1----:R-:W-:-:S05]  /*0970*/  DFMA R14, R14, R16, R18 ;  /* 0x000000100e0e722b */ /* 0x002fca0000000012 */
[----:B------:R-:W-:Y:S01]  /*0980*/  F2F.F32.F64 R3, R12 ;  /* 0x0000000c00037310 */ /* 0x000fe20000301000 */
[----:B0-----:R-:W-:-:S07]  /*0990*/  DMUL R18, R8, 4.5 ;  /* 0x4012000008127828 */ /* 0x001fce0000000000 */
[----:B------:R-:W0:Y:S01]  /*09a0*/  F2F.F64.F32 R12, R26 ;  /* 0x0000001a000c7310 */ /* 0x000e220000201800 */
[----:B------:R-:W-:-:S07]  /*09b0*/  DFMA R14, R6, -1.5, R14 ;  /* 0xbff80000060e782b */ /* 0x000fce000000000e */
[----:B------:R-:W1:Y:S01]  /*09c0*/  F2F.F64.F32 R10, R27 ;  /* 0x0000001b000a7310 */ /* 0x000e620000201800 */
[----:B0-----:R-:W-:-:S07]  /*09d0*/  DFMA R12, R8, R18, R12 ;  /* 0x00000012080c722b */ /* 0x001fce000000000c */
[----:B------:R-:W0:Y:S01]  /*09e0*/  F2F.F64.F32 R16, R28 ;  /* 0x0000001c00107310 */ /* 0x000e220000201800 */
[C---:B------:R-:W-:Y:S01]  /*09f0*/  FMUL R18, R22.reuse, UR11 ;  /* 0x0000000b16127c20 */ /* 0x040fe20008400000 */
[----:B------:R-:W-:Y:S01]  /*0a00*/  FMUL R22, R22, UR24 ;  /* 0x0000001816167c20 */ /* 0x000fe20008400000 */
[----:B-1----:R-:W-:-:S05]  /*0a10*/  DMUL R8, R10, 4.5 ;  /* 0x401200000a087828 */ /* 0x002fca0000000000 */
[----:B------:R-:W1:Y:S01]  /*0a20*/  F2F.F64.F32 R20, R20 ;  /* 0x0000001400147310 */ /* 0x000e620000201800 */
[----:B------:R-:W-:Y:S02]  /*0a30*/  DFMA R12, R6, -1.5, R12 ;  /* 0xbff80000060c782b */ /* 0x000fe4000000000c */
[----:B0-----:R-:W-:-:S05]  /*0a40*/  DFMA R16, R10, R8, R16 ;  /* 0x000000080a10722b */ /* 0x001fca0000000010 */
[----:B------:R-:W0:Y:S01]  /*0a50*/  F2F.F64.F32 R18, R18 ;  /* 0x0000001200127310 */ /* 0x000e220000201800 */
[----:B------:R-:W2:Y:S02]  /*0a60*/  LDC.64 R8, c[0x0][0x388] ;  /* 0x0000e200ff087b82 */ /* 0x000ea40000000a00 */
[----:B------:R-:W-:-:S05]  /*0a70*/  DFMA R16, R6, -1.5, R16 ;  /* 0xbff800000610782b */ /* 0x000fca0000000010 */
[----:B------:R-:W3:Y:S01]  /*0a80*/  F2F.F64.F32 R10, R22 ;  /* 0x00000016000a7310 */ /* 0x000ee20000201800 */
[----:B-1----:R-:W-:Y:S02]  /*0a90*/  DMUL R14, R20, R14 ;  /* 0x0000000e140e7228 */ /* 0x002fe40000000000 */
[----:B0-----:R-:W-:-:S05]  /*0aa0*/  DMUL R12, R18, R12 ;  /* 0x0000000c120c7228 */ /* 0x001fca0000000000 */
[----:B------:R-:W0:Y:S01]  /*0ab0*/  F2F.F32.F64 R23, R30 ;  /* 0x0000001e00177310 */ /* 0x000e220000301000 */
[----:B---3--:R-:W-:-:S07]  /*0ac0*/  DMUL R10, R10, R16 ;  /* 0x000000100a0a7228 */ /* 0x008fce0000000000 */
[----:B------:R-:W1:Y:S01]  /*0ad0*/  F2F.F32.F64 R15, R14 ;  /* 0x0000000e000f7310 */ /* 0x000e620000301000 */
[----:B--2---:R-:W-:-:S05]  /*0ae0*/  IMAD.WIDE R8, R0, 0x4, R8 ;  /* 0x0000000400087825 */ /* 0x004fca00078e0208 */
[----:B------:R-:W-:Y:S02]  /*0af0*/  STG.E desc[UR4][R8.64], R2 ;  /* 0x0000000208007986 */ /* 0x000fe4000c101904 */
[----:B------:R-:W2:Y:S02]  /*0b00*/  F2F.F32.F64 R13, R12 ;  /* 0x0000000c000d7310 */ /* 0x000ea40000301000 */
[----:B------:R-:W-:Y:S04]  /*0b10*/  STG.E desc[UR4][R8.64+0x4], R24 ;  /* 0x0000041808007986 */ /* 0x000fe8000c101904 */
[----:B0-----:R-:W-:Y:S02]  /*0b20*/  STG.E desc[UR4][R8.64+0x8], R23 ;  /* 0x0000081708007986 */ /* 0x001fe4000c101904 */
[----:B------:R-:W0:Y:S02]  /*0b30*/  F2F.F32.F64 R11, R10 ;  /* 0x0000000a000b7310 */ /* 0x000e240000301000 */
[----:B------:R-:W-:Y:S04]  /*0b40*/  STG.E desc[UR4][R8.64+0xc], R5 ;  /* 0x00000c0508007986 */ /* 0x000fe8000c101904 */
[----:B------:R-:W-:Y:S04]  /*0b50*/  STG.E desc[UR4][R8.64+0x10], R4 ;  /* 0x0000100408007986 */ /* 0x000fe8000c101904 */
[----:B------:R-:W-:Y:S04]  /*0b60*/  STG.E desc[UR4][R8.64+0x14], R3 ;  /* 0x0000140308007986 */ /* 0x000fe8000c101904 */
[----:B-1----:R-:W-:Y:S04]  /*0b70*/  STG.E desc[UR4][R8.64+0x18], R15 ;  /* 0x0000180f08007986 */ /* 0x002fe8000c101904 */
[----:B--2---:R-:W-:Y:S04]  /*0b80*/  STG.E desc[UR4][R8.64+0x1c], R13 ;  /* 0x00001c0d08007986 */ /* 0x004fe8000c101904 */
[----:B0-----:R-:W-:Y:S01]  /*0b90*/  STG.E desc[UR4][R8.64+0x20], R11 ;  /* 0x0000200b08007986 */ /* 0x001fe2000c101904 */
[----:B------:R-:W-:Y:S05]  /*0ba0*/  EXIT ;  /* 0x000000000000794d */ /* 0x000fea0003800000 */
.L_x_1:
[----:B------:R-:W-:Y:S02]  /*0bb0*/  VIADD R4, R5, 0xffffffe0 ;  /* 0xffffffe005047836 */ /* 0x000fe40000000000 */
[----:B------:R-:W-:Y:S02]  /*0bc0*/  VIADD R3, R25, 0xffffffe0 ;  /* 0xffffffe019037836 */ /* 0x000fe40000000000 */
[----:B------:R-:W-:-:S04]  /*0bd0*/  IMAD R4, R4, R4, RZ ;  /* 0x0000000404047224 */ /* 0x000fc800078e02ff */
[----:B------:R-:W-:-:S05]  /*0be0*/  IMAD R4, R3, R3, R4 ;  /* 0x0000000303047224 */ /* 0x000fca00078e0204 */
[----:B------:R-:W-:-:S13]  /*0bf0*/  ISETP.GT.U32.AND P0, PT, R4, 0x90, PT ;  /* 0x000000900400780c */ /* 0x000fda0003f04070 */
[----:B------:R-:W-:Y:S05]  /*0c00*/  @P0 BRA `(.L_x_2) ;  /* 0x00000008004c0947 */ /* 0x000fea0003800000 */
[----:B------:R-:W0:Y:S01]  /*0c10*/  LDCU.128 UR24, c[0x3][0x20] ;  /* 0x00c00400ff1877ac */ /* 0x000e220008000c00 */
[----:B------:R-:W-:Y:S01]  /*0c20*/  IMAD.MOV.U32 R14, RZ, RZ, 0x40400000 ;  /* 0x40400000ff0e7424 */ /* 0x000fe200078e00ff */
[----:B------:R-:W1:Y:S01]  /*0c30*/  LDCU.128 UR20, c[0x3][0x40] ;  /* 0x00c00800ff1477ac */ /* 0x000e620008000c00 */
[----:B------:R-:W2:Y:S01]  /*0c40*/  LDCU.128 UR12, c[0x3][0x50] ;  /* 0x00c00a00ff0c77ac */ /* 0x000ea20008000c00 */
[----:B------:R-:W3:Y:S01]  /*0c50*/  LDCU.128 UR8, c[0x3][URZ] ;  /* 0x00c00000ff0877ac */ /* 0x000ee20008000c00 */
[----:B------:R-:W4:Y:S01]  /*0c60*/  LDCU.128 UR16, c[0x3][0x30] ;  /* 0x00c00600ff1077ac */ /* 0x000f220008000c00 */
[----:B0-----:R-:W-:Y:S02]  /*0c70*/  I2FP.F32.S32 R2, UR25 ;  /* 0x0000001900027c45 */ /* 0x001fe40008201400 */
[----:B------:R-:W-:Y:S01]  /*0c80*/  I2FP.F32.S32 R4, UR26 ;  /* 0x0000001a00047c45 */ /* 0x000fe20008201400 */
[----:B------:R-:W0:Y:S01]  /*0c90*/  LDCU.64 UR6, c[0x3][0x60] ;  /* 0x00c00c00ff0677ac */ /* 0x000e220008000a00 */
[----:B-1----:R-:W-:-:S02]  /*0ca0*/  I2FP.F32.S32 R3, UR22 ;  /* 0x0000001600037c45 */ /* 0x002fc40008201400 */
[----:B------:R-:W-:Y:S02]  /*0cb0*/  LOP3.LUT R2, RZ, 0x80000000, R2, 0xb8, !PT ;  /* 0x80000000ff027812 */ /* 0x000fe400078eb802 */
[----:B------:R-:W-:Y:S02]  /*0cc0*/  LOP3.LUT R3, RZ, 0x80000000, R3, 0xb8, !PT ;  /* 0x80000000ff037812 */ /* 0x000fe400078eb803 */
[----:B------:R-:W-:Y:S02]  /*0cd0*/  I2FP.F32.S32 R5, UR23 ;  /* 0x0000001700057c45 */ /* 0x000fe40008201400 */
[----:B--2---:R-:W-:Y:S01]  /*0ce0*/  I2FP.F32.S32 R6, UR12 ;  /* 0x0000000c00067c45 */ /* 0x004fe20008201400 */
[----:B------:R-:W-:Y:S01]  /*0cf0*/  FADD R3, R3, R2 ;  /* 0x0000000203037221 */ /* 0x000fe20000000000 */
[----:B------:R-:W-:Y:S01]  /*0d00*/  LOP3.LUT R2, RZ, 0x80000000, R4, 0xb8, !PT ;  /* 0x80000000ff027812 */ /* 0x000fe200078eb804 */
[C---:B---3--:R-:W-:Y:S01]  /*0d10*/  FMUL R8, R22.reuse, UR8 ;  /* 0x0000000816087c20 */ /* 0x048fe20008400000 */
[----:B------:R-:W-:Y:S01]  /*0d20*/  LOP3.LUT R5, RZ, 0x80000000, R5, 0xb8, !PT ;  /* 0x80000000ff057812 */ /* 0x000fe200078eb805 */
[----:B------:R-:W1:Y:S01]  /*0d30*/  F2F.F64.F32 R18, R3 ;  /* 0x0000000300127310 */ /* 0x000e620000201800 */
[----:B------:R-:W-:Y:S01]  /*0d40*/  I2FP.F32.S32 R4, UR27 ;  /* 0x0000001b00047c45 */ /* 0x000fe20008201400 */
[----:B------:R-:W-:Y:S01]  /*0d50*/  FFMA R15, R3, R14, 1 ;  /* 0x3f800000030f7423 */ /* 0x000fe2000000000e */
[----:B------:R-:W-:Y:S01]  /*0d60*/  LOP3.LUT R27, RZ, 0x80000000, R6, 0xb8, !PT ;  /* 0x80000000ff1b7812 */ /* 0x000fe200078eb806 */
[----:B------:R-:W-:Y:S01]  /*0d70*/  FADD R5, R5, R2 ;  /* 0x0000000205057221 */ /* 0x000fe20000000000 */
[----:B------:R-:W-:Y:S01]  /*0d80*/  LOP3.LUT R2, RZ, 0x80000000, R4, 0xb8, !PT ;  /* 0x80000000ff027812 */ /* 0x000fe200078eb804 */
[----:B------:R-:W-:-:S02]  /*0d90*/  FMUL R26, R22, UR9 ;  /* 0x00000009161a7c20 */ /* 0x000fc40008400000 */
[----:B------:R-:W2:Y:S01]  /*0da0*/  F2F.F64.F32 R10, R5 ;  /* 0x00000005000a7310 */ /* 0x000ea20000201800 */
[----:B------:R-:W-:Y:S01]  /*0db0*/  FFMA R23, R5, R14, 1 ;  /* 0x3f80000005177423 */ /* 0x000fe2000000000e */
[----:B------:R-:W-:-:S04]  /*0dc0*/  FADD R27, R27, R2 ;  /* 0x000000021b1b7221 */ /* 0x000fc80000000000 */
[----:B------:R-:W-:Y:S01]  /*0dd0*/  FFMA R2, R27, R14, 1 ;  /* 0x3f8000001b027423 */ /* 0x000fe2000000000e */
[----:B-1----:R-:W-:Y:S01]  /*0de0*/  DMUL R24, R18, 4.5 ;  /* 0x4012000012187828 */ /* 0x002fe20000000000 */
[----:B------:R-:W1:Y:S01]  /*0df0*/  F2F.F64.F32 R20, R15 ;  /* 0x0000000f00147310 */ /* 0x000e620000201800 */
[----:B--2---:R-:W-:-:S07]  /*0e00*/  DMUL R16, R10, 4.5 ;  /* 0x401200000a107828 */ /* 0x004fce0000000000 */
[----:B------:R-:W2:Y:S01]  /*0e10*/  F2F.F64.F32 R6, R27 ;  /* 0x0000001b00067310 */ /* 0x000ea20000201800 */
[----:B-1----:R-:W-:-:S07]  /*0e20*/  DFMA R20, R18, R24, R20 ;  /* 0x000000181214722b */ /* 0x002fce0000000014 */
[----:B------:R-:W1:Y:S01]  /*0e30*/  F2F.F64.F32 R12, R23 ;  /* 0x00000017000c7310 */ /* 0x000e620000201800 */
[----:B------:R-:W-:Y:S01]  /*0e40*/  FMUL R25, R22, UR10 ;  /* 0x0000000a16197c20 */ /* 0x000fe20008400000 */
[----:B--2---:R-:W-:-:S06]  /*0e50*/  DMUL R18, R6, 4.5 ;  /* 0x4012000006127828 */ /* 0x004fcc0000000000 */
[----:B------:R-:W2:Y:S01]  /*0e60*/  F2F.F64.F32 R2, R2 ;  /* 0x0000000200027310 */ /* 0x000ea20000201800 */
[----:B-1----:R-:W-:-:S07]  /*0e70*/  DFMA R12, R10, R16, R12 ;  /* 0x000000100a0c722b */ /* 0x002fce000000000c */
[----:B------:R-:W1:Y:S01]  /*0e80*/  F2F.F64.F32 R8, R8 ;  /* 0x0000000800087310 */ /* 0x000e620000201800 */
[----:B--2---:R-:W-:-:S07]  /*0e90*/  DFMA R18, R6, R18, R2 ;  /* 0x000000120612722b */ /* 0x004fce0000000002 */
[----:B------:R-:W2:Y:S01]  /*0ea0*/  F2F.F64.F32 R4, R26 ;  /* 0x0000001a00047310 */ /* 0x000ea20000201800 */
[----:B----4-:R-:W-:Y:S01]  /*0eb0*/  I2FP.F32.S32 R3, UR16 ;  /* 0x0000001000037c45 */ /* 0x010fe20008201400 */
[----:B------:R-:W-:Y:S01]  /*0ec0*/  FMUL R7, R22, UR11 ;  /* 0x0000000b16077c20 */ /* 0x000fe20008400000 */
[----:B------:R-:W-:Y:S01]  /*0ed0*/  I2FP.F32.S32 R6, UR13 ;  /* 0x0000000d00067c45 */ /* 0x000fe20008201400 */
[----:B------:R-:W3:Y:S01]  /*0ee0*/  LDCU.128 UR8, c[0x3][0x10] ;  /* 0x00c00200ff0877ac */ /* 0x000ee20008000c00 */
[----:B------:R-:W-:Y:S01]  /*0ef0*/  LOP3.LUT R3, RZ, 0x80000000, R3, 0xb8, !PT ;  /* 0x80000000ff037812 */ /* 0x000fe200078eb803 */
[----:B-1----:R-:W-:Y:S02]  /*0f00*/  DMUL R8, R8, R20 ;  /* 0x0000001408087228 */ /* 0x002fe40000000000 */
[----:B------:R-:W1:Y:S01]  /*0f10*/  F2F.F64.F32 R10, R25 ;  /* 0x00000019000a7310 */ /* 0x000e620000201800 */
[----:B--2---:R-:W-:-:S07]  /*0f20*/  DMUL R4, R4, R12 ;  /* 0x0000000c04047228 */ /* 0x004fce0000000000 */
[----:B------:R2:W-:Y:S01]  /*0f30*/  F2F.F32.F64 R2, R8 ;  /* 0x0000000800027310 */ /* 0x0005e20000301000 */
[----:B------:R-:W-:Y:S02]  /*0f40*/  I2FP.F32.S32 R13, UR17 ;  /* 0x00000011000d7c45 */ /* 0x000fe40008201400 */
[----:B------:R-:W-:Y:S01]  /*0f50*/  LOP3.LUT R12, RZ, 0x80000000, R6, 0xb8, !PT ;  /* 0x80000000ff0c7812 */ /* 0x000fe200078eb806 */
[----:B-1----:R-:W-:-:S04]  /*0f60*/  DMUL R10, R10, R18 ;  /* 0x000000120a0a7228 */ /* 0x002fc80000000000 */
[----:B------:R-:W-:Y:S01]  /*0f70*/  FADD R3, R12, R3 ;  /* 0x000000030c037221 */ /* 0x000fe20000000000 */
[----:B------:R-:W-:Y:S01]  /*0f80*/  F2F.F32.F64 R24, R4 ;  /* 0x0000000400187310 */ /* 0x000fe20000301000 */
[----:B--2---:R-:W-:Y:S02]  /*0f90*/  I2FP.F32.S32 R9, UR14 ;  /* 0x0000000e00097c45 */ /* 0x004fe40008201400 */
[----:B------:R-:W-:Y:S01]  /*0fa0*/  LOP3.LUT R8, RZ, 0x80000000, R13, 0xb8, !PT ;  /* 0x80000000ff087812 */ /* 0x000fe200078eb80d */
[----:B------:R-:W-:Y:S01]  /*0fb0*/  FFMA R15, R3, R14, 1 ;  /* 0x3f800000030f7423 */ /* 0x000fe2000000000e */
[----:B------:R-:W-:-:S03]  /*0fc0*/  LOP3.LUT R9, RZ, 0x80000000, R9, 0xb8, !PT ;  /* 0x80000000ff097812 */ /* 0x000fc600078eb809 */
[----:B------:R1:W-:Y:S02]  /*0fd0*/  F2F.F32.F64 R23, R10 ;  /* 0x0000000a00177310 */ /* 0x0003e40000301000 */
[----:B------:R-:W-:-:S04]  /*0fe0*/  FADD R21, R9, R8 ;  /* 0x0000000809157221 */ /* 0x000fc80000000000 */
[----:B------:R-:W-:Y:S02]  /*0ff0*/  FFMA R25, R21, R14, 1 ;  /* 0x3f80000015197423 */ /* 0x000fe4000000000e */
[----:B------:R3:W2:Y:S01]  /*1000*/  F2F.F64.F32 R4, R3 ;  /* 0x0000000300047310 */ /* 0x0006a20000201800 */
[----:B-1----:R-:W-:Y:S02]  /*1010*/  I2FP.F32.S32 R10, UR18 ;  /* 0x00000012000a7c45 */ /* 0x002fe40008201400 */
[----:B------:R-:W-:Y:S02]  /*1020*/  I2FP.F32.S32 R11, UR15 ;  /* 0x0000000f000b7c45 */ /* 0x000fe40008201400 */
[----:B------:R-:W-:Y:S02]  /*1030*/  LOP3.LUT R8, RZ, 0x80000000, R10, 0xb8, !PT ;  /* 0x80000000ff087812 */ /* 0x000fe400078eb80a */
[----:B------:R-:W-:Y:S01]  /*1040*/  LOP3.LUT R29, RZ, 0x80000000, R11, 0xb8, !PT ;  /* 0x80000000ff1d7812 */ /* 0x000fe200078eb80b */
[----:B------:R1:W4:Y:S01]  /*1050*/  F2F.F64.F32 R26, R15 ;  /* 0x0000000f001a7310 */ /* 0x0003220000201800 */
[----:B---3--:R-:W-:Y:S01]  /*1060*/  FMUL R3, R22, UR8 ;  /* 0x0000000816037c20 */ /* 0x008fe20008400000 */
[----:B------:R-:W3:Y:S02]  /*1070*/  LDCU UR8, c[0x3][0x68] ;  /* 0x00c00d00ff0877ac */ /* 0x000ee40008000800 */
[----:B------:R-:W-:Y:S01]  /*1080*/  FADD R29, R29, R8 ;  /* 0x000000081d1d7221 */ /* 0x000fe20000000000 */
[----:B--2---:R-:W-:-:S03]  /*1090*/  DMUL R16, R4, 4.5 ;  /* 0x4012000004107828 */ /* 0x004fc60000000000 */
[----:B------:R-:W2:Y:S01]  /*10a0*/  F2F.F64.F32 R10, R21 ;  /* 0x00000015000a7310 */ /* 0x000ea20000201800 */
[----:B------:R-:W-:Y:S01]  /*10b0*/  FFMA R18, R29, R14, 1 ;  /* 0x3f8000001d127423 */ /* 0x000fe2000000000e */
[----:B-1----:R-:W-:-:S03]  /*10c0*/  FMUL R15, R22, UR9 ;  /* 0x00000009160f7c20 */ /* 0x002fc60008400000 */
[----:B----4-:R-:W-:-:S03]  /*10d0*/  DFMA R26, R4, R16, R26 ;  /* 0x00000010041a722b */ /* 0x010fc6000000001a */
[----:B------:R-:W1:Y:S01]  /*10e0*/  F2F.F64.F32 R8, R29 ;  /* 0x0000001d00087310 */ /* 0x000e620000201800 */
[----:B--2---:R-:W-:-:S07]  /*10f0*/  DMUL R20, R10, 4.5 ;  /* 0x401200000a147828 */ /* 0x004fce0000000000 */
[----:B------:R-:W2:Y:S01]  /*1100*/  F2F.F64.F32 R12, R25 ;  /* 0x00000019000c7310 */ /* 0x000ea20000201800 */
[----:B-1----:R-:W-:-:S07]  /*1110*/  DMUL R4, R8, 4.5 ;  /* 0x4012000008047828 */ /* 0x002fce0000000000 */
[----:B------:R-:W1:Y:S01]  /*1120*/  F2F.F64.F32 R18, R18 ;  /* 0x0000001200127310 */ /* 0x000e620000201800 */
[----:B--2---:R-:W-:-:S07]  /*1130*/  DFMA R12, R10, R20, R12 ;  /* 0x000000140a0c722b */ /* 0x004fce000000000c */
[----:B------:R-:W2:Y:S01]  /*1140*/  F2F.F64.F32 R16, R3 ;  /* 0x0000000300107310 */ /* 0x000ea20000201800 */
[----:B-1----:R-:W-:-:S07]  /*1150*/  DFMA R18, R8, R4, R18 ;  /* 0x000000040812722b */ /* 0x002fce0000000012 */
[----:B------:R1:W4:Y:S01]  /*1160*/  F2F.F64.F32 R10, R15 ;  /* 0x0000000f000a7310 */ /* 0x0003220000201800 */
[----:B------:R-:W-:Y:S02]  /*1170*/  I2FP.F32.S32 R8, UR19 ;  /* 0x0000001300087c45 */ /* 0x000fe40008201400 */
[----:B0-----:R-:W-:Y:S02]  /*1180*/  I2FP.F32.S32 R9, UR6 ;  /* 0x0000000600097c45 */ /* 0x001fe40008201400 */
[----:B------:R-:W-:Y:S02]  /*1190*/  LOP3.LUT R8, RZ, 0x80000000, R8, 0xb8, !PT ;  /* 0x80000000ff087812 */ /* 0x000fe400078eb808 */
[----:B------:R-:W-:Y:S01]  /*11a0*/  LOP3.LUT R9, RZ, 0x80000000, R9, 0xb8, !PT ;  /* 0x80000000ff097812 */ /* 0x000fe200078eb809 */
[----:B------:R-:W0:Y:S01]  /*11b0*/  F2F.F64.F32 R6, R7 ;  /* 0x0000000700067310 */ /* 0x000e220000201800 */
[----:B--2---:R-:W-:Y:S01]  /*11c0*/  DMUL R12, R16, R12 ;  /* 0x0000000c100c7228 */ /* 0x004fe20000000000 */
[----:B------:R-:W-:-:S02]  /*11d0*/  I2FP.F32.S32 R17, UR20 ;  /* 0x0000001400117c45 */ /* 0x000fc40008201400 */
[----:B-1----:R-:W-:Y:S01]  /*11e0*/  FADD R15, R9, R8 ;  /* 0x00000008090f7221 */ /* 0x002fe20000000000 */
[----:B---3--:R-:W-:Y:S01]  /*11f0*/  I2FP.F32.S32 R9, UR8 ;  /* 0x0000000800097c45 */ /* 0x008fe20008201400 */
[----:B------:R-:W-:Y:S01]  /*1200*/  FMUL R16, R22, UR10 ;  /* 0x0000000a16107c20 */ /* 0x000fe20008400000 */
[----:B----4-:R-:W-:Y:S01]  /*1210*/  DMUL R10, R10, R18 ;  /* 0x000000120a0a7228 */ /* 0x010fe20000000000 */
[----:B------:R-:W-:Y:S01]  /*1220*/  LOP3.LUT R8, RZ, 0x80000000, R17, 0xb8, !PT ;  /* 0x80000000ff087812 */ /* 0x000fe200078eb811 */
[----:B------:R-:W-:Y:S01]  /*1230*/  FFMA R25, R15, R14, 1 ;  /* 0x3f8000000f197423 */ /* 0x000fe2000000000e */
[----:B------:R-:W-:Y:S01]  /*1240*/  I2FP.F32.S32 R18, UR7 ;  /* 0x0000000700127c45 */ /* 0x000fe20008201400 */
[----:B------:R1:W-:Y:S01]  /*1250*/  F2F.F32.F64 R4, R12 ;  /* 0x0000000c00047310 */ /* 0x0003e20000301000 */
[----:B------:R-:W-:Y:S01]  /*1260*/  LOP3.LUT R29, RZ, 0x80000000, R9, 0xb8, !PT ;  /* 0x80000000ff1d7812 */ /* 0x000fe200078eb809 */
[----:B0-----:R-:W-:Y:S01]  /*1270*/  DMUL R6, R6, R26 ;  /* 0x0000001a06067228 */ /* 0x001fe20000000000 */
[----:B------:R-:W-:-:S05]  /*1280*/  LOP3.LUT R27, RZ, 0x80000000, R18, 0xb8, !PT ;  /* 0x80000000ff1b7812 */ /* 0x000fca00078eb812 */
[----:B------:R-:W0:Y:S01]  /*1290*/  F2F.F64.F32 R18, R15 ;  /* 0x0000000f00127310 */ /* 0x000e220000201800 */
[----:B------:R-:W-:-:S04]  /*12a0*/  FADD R27, R27, R8 ;  /* 0x000000081b1b7221 */ /* 0x000fc80000000000 */
[----:B-1----:R-:W-:-:S03]  /*12b0*/  FFMA R12, R27, R14, 1 ;  /* 0x3f8000001b0c7423 */ /* 0x002fc6000000000e */
[----:B------:R1:W-:Y:S08]  /*12c0*/  F2F.F32.F64 R3, R10 ;  /* 0x0000000a00037310 */ /* 0x0003f00000301000 */
[----:B------:R-:W2:Y:S01]  /*12d0*/  F2F.F64.F32 R20, R25 ;  /* 0x0000001900147310 */ /* 0x000ea20000201800 */
[----:B-1----:R-:W-:-:S04]  /*12e0*/  I2FP.F32.S32 R10, UR21 ;  /* 0x00000015000a7c45 */ /* 0x002fc80008201400 */
[----:B------:R-:W-:-:S03]  /*12f0*/  LOP3.LUT R10, RZ, 0x80000000, R10, 0xb8, !PT ;  /* 0x80000000ff0a7812 */ /* 0x000fc600078eb80a */
[----:B------:R-:W1:Y:S02]  /*1300*/  F2F.F64.F32 R8, R27 ;  /* 0x0000001b00087310 */ /* 0x000e640000201800 */
[----:B------:R-:W-:-:S04]  /*1310*/  FADD R29, R29, R10 ;  /* 0x0000000a1d1d7221 */ /* 0x000fc80000000000 */
[----:B------:R-:W-:Y:S02]  /*1320*/  FFMA R14, R29, R14, 1 ;  /* 0x3f8000001d0e7423 */ /* 0x000fe4000000000e */
[----:B------:R-:W-:Y:S08]  /*1330*/  F2F.F32.F64 R5, R6 ;  /* 0x0000000600057310 */ /* 0x000ff00000301000 */
[----:B------:R0:W3:Y:S02]  /*1340*/  F2F.F64.F32 R6, R16 ;  /* 0x0000001000067310 */ /* 0x0000e40000201800 */
[----:B0-----:R-:W-:-:S06]  /*1350*/  DMUL R16, R18, 4.5 ;  /* 0x4012000012107828 */ /* 0x001fcc0000000000 */
[----:B------:R-:W0:Y:S02]  /*1360*/  F2F.F64.F32 R12, R12 ;  /* 0x0000000c000c7310 */ /* 0x000e240000201800 */
[----:B--2---:R-:W-:-:S06]  /*1370*/  DFMA R16, R18, R16, R20 ;  /* 0x000000101210722b */ /* 0x004fcc0000000014 */
[----:B------:R-:W2:Y:S01]  /*1380*/  F2F.F64.F32 R10, R29 ;  /* 0x0000001d000a7310 */ /* 0x000ea20000201800 */
[----:B-1----:R-:W-:Y:S01]  /*1390*/  DMUL R18, R8, 4.5 ;  /* 0x4012000008127828 */ /* 0x002fe20000000000 */
[C---:B------:R-:W-:Y:S01]  /*13a0*/  FMUL R20, R22.reuse, UR11 ;  /* 0x0000000b16147c20 */ /* 0x040fe20008400000 */
[----:B------:R-:W-:Y:S01]  /*13b0*/  FMUL R22, R22, UR24 ;  /* 0x0000001816167c20 */ /* 0x000fe20008400000 */
[----:B---3--:R-:W-:-:S04]  /*13c0*/  DMUL R6, R6, R16 ;  /* 0x0000001006067228 */ /* 0x008fc80000000000 */
[----:B------:R-:W1:Y:S01]  /*13d0*/  F2F.F64.F32 R14, R14 ;  /* 0x0000000e000e7310 */ /* 0x000e620000201800 */
[----:B0-----:R-:W-:Y:S01]  /*13e0*/  DFMA R18, R8, R18, R12 ;  /* 0x000000120812722b */ /* 0x001fe2000000000c */
[----:B------:R-:W0:Y:S01]  /*13f0*/  LDC.64 R12, c[0x0][0x388] ;  /* 0x0000e200ff0c7b82 */ /* 0x000e220000000a00 */
[----:B--2---:R-:W-:-:S05]  /*1400*/  DMUL R8, R10, 4.5 ;  /* 0x401200000a087828 */ /* 0x004fca0000000000 */
[----:B------:R-:W2:Y:S03]  /*1410*/  F2F.F64.F32 R20, R20 ;  /* 0x0000001400147310 */ /* 0x000ea60000201800 */
[----:B-1----:R-:W-:-:S05]  /*1420*/  DFMA R8, R10, R8, R14 ;  /* 0x000000080a08722b */ /* 0x002fca000000000e */
[----:B------:R-:W1:Y:S01]  /*1430*/  F2F.F64.F32 R26, R22 ;  /* 0x00000016001a7310 */ /* 0x000e620000201800 */
[----:B--2---:R-:W-:-:S07]  /*1440*/  DMUL R18, R20, R18 ;  /* 0x0000001214127228 */ /* 0x004fce0000000000 */
[----:B------:R-:W2:Y:S01]  /*1450*/  F2F.F32.F64 R7, R6 ;  /* 0x0000000600077310 */ /* 0x000ea20000301000 */
[----:B0-----:R-:W-:Y:S01]  /*1460*/  IMAD.WIDE R12, R0, 0x4, R12 ;  /* 0x00000004000c7825 */ /* 0x001fe200078e020c */
[----:B-1----:R-:W-:-:S04]  /*1470*/  DMUL R8, R26, R8 ;  /* 0x000000081a087228 */ /* 0x002fc80000000000 */
[----:B------:R-:W-:Y:S02]  /*1480*/  STG.E desc[UR4][R12.64], R2 ;  /* 0x000000020c007986 */ /* 0x000fe4000c101904 */
[----:B------:R-:W0:Y:S02]  /*1490*/  F2F.F32.F64 R19, R18 ;  /* 0x0000001200137310 */ /* 0x000e240000301000 */
[----:B------:R-:W-:Y:S04]  /*14a0*/  STG.E desc[UR4][R12.64+0x4], R24 ;  /* 0x000004180c007986 */ /* 0x000fe8000c101904 */
[----:B------:R-:W-:Y:S02]  /*14b0*/  STG.E desc[UR4][R12.64+0x8], R23 ;  /* 0x000008170c007986 */ /* 0x000fe4000c101904 */
[----:B------:R-:W1:Y:S02]  /*14c0*/  F2F.F32.F64 R9, R8 ;  /* 0x0000000800097310 */ /* 0x000e640000301000 */
[----:B------:R-:W-:Y:S04]  /*14d0*/  STG.E desc[UR4][R12.64+0xc], R5 ;  /* 0x00000c050c007986 */ /* 0x000fe8000c101904 */
[----:B------:R-:W-:Y:S04]  /*14e0*/  STG.E desc[UR4][R12.64+0x10], R4 ;  /* 0x000010040c007986 */ /* 0x000fe8000c101904 */
[----:B------:R-:W-:Y:S04]  /*14f0*/  STG.E desc[UR4][R12.64+0x14], R3 ;  /* 0x000014030c007986 */ /* 0x000fe8000c101904 */
[----:B--2---:R-:W-:Y:S04]  /*1500*/  STG.E desc[UR4][R12.64+0x18], R7 ;  /* 0x000018070c007986 */ /* 0x004fe8000c101904 */
[----:B0-----:R-:W-:Y:S04]  /*1510*/  STG.E desc[UR4][R12.64+0x1c], R19 ;  /* 0x00001c130c007986 */ /* 0x001fe8000c101904 */
[----:B-1----:R-:W-:Y:S01]  /*1520*/  STG.E desc[UR4][R12.64+0x20], R9 ;  /* 0x000020090c007986 */ /* 0x002fe2000c101904 */
[----:B------:R-:W-:Y:S05]  /*1530*/  EXIT ;  /* 0x000000000000794d */ /* 0x000fea0003800000 */
.L_x_2:
[----:B------:R-:W-:Y:S02]  /*1540*/  ISETP.NE.AND P0, PT, R5, 0x2d, PT ;  /* 0x0000002d0500780c */ /* 0x000fe40003f05270 */
[----:B------:R-:W-:-:S04]  /*1550*/  LOP3.LUT R2, R2, 0xffffffc0, RZ, 0xc0, !PT ;  /* 0xffffffc002027812 */ /* 0x000fc800078ec0ff */
[----:B------:R-:W-:-:S13]  /*1560*/  ISETP.NE.OR P0, PT, R2, 0x800, P0 ;  /* 0x000008000200780c */ /* 0x000fda0000705670 */
[----:B------:R-:W-:Y:S05]  /*1570*/  @P0 EXIT ;  /* 0x000000000000094d */ /* 0x000fea0003800000 */
[----:B------:R-:W0:Y:S01]  /*1580*/  LDCU.128 UR20, c[0x3][0x40] ;  /* 0x00c00800ff1477ac */ /* 0x000e220008000c00 */
[----:B------:R-:W-:Y:S02]  /*1590*/  IMAD.MOV.U32 R10, RZ, RZ, 0x40400000 ;  /* 0x40400000ff0a7424 */ /* 0x000fe400078e00ff */
[----:B------:R-:W-:Y:S01]  /*15a0*/  IMAD R25, R25, 0x240, RZ ;  /* 0x0000024019197824 */ /* 0x000fe200078e02ff */
        /* <DEDUP_REMOVED lines=11> */
[----:B------:R-:W-:Y:S01]  /*1660*/  LOP3.LUT R5, RZ, 0x80000000, R4, 0xb8, !PT ;  /* 0x80000000ff057812 */ /* 0x000fe200078eb804 */
[----:B------:R-:W-:Y:S01]  /*1670*/  FADD R3, R3, R0 ;  /* 0x0000000003037221 */ /* 0x000fe20000000000 */
[----:B------:R-:W-:Y:S01]  /*1680*/  LOP3.LUT R2, RZ, 0x80000000, R2, 0xb8, !PT ;  /* 0x80000000ff027812 */ /* 0x000fe200078eb802 */
[----:B---3--:R-:W-:Y:S01]  /*1690*/  FMUL R8, R22, UR8 ;  /* 0x0000000816087c20 */ /* 0x008fe20008400000 */
[----:B------:R-:W-:Y:S01]  /*16a0*/  I2FP.F32.S32 R0, UR27 ;  /* 0x0000001b00007c45 */ /* 0x000fe20008201400 */
[----:B------:R-:W1:Y:S01]  /*16b0*/  F2F.F64.F32 R18, R3 ;  /* 0x0000000300127310 */ /* 0x000e620000201800 */
[----:B--2---:R-:W-:Y:S01]  /*16c0*/  I2FP.F32.S32 R4, UR12 ;  /* 0x0000000c00047c45 */ /* 0x004fe20008201400 */
[----:B------:R-:W-:Y:S01]  /*16d0*/  FADD R11, R5, R2 ;  /* 0x00000002050b7221 */ /* 0x000fe20000000000 */
[----:B------:R-:W-:-:S02]  /*16e0*/  LOP3.LUT R0, RZ, 0x80000000, R0, 0xb8, !PT ;  /* 0x80000000ff007812 */ /* 0x000fc400078eb800 */
[----:B------:R-:W-:Y:S01]  /*16f0*/  LOP3.LUT R5, RZ, 0x80000000, R4, 0xb8, !PT ;  /* 0x80000000ff057812 */ /* 0x000fe200078eb804 */
[-C--:B------:R-:W-:Y:S02]  /*1700*/  FFMA R23, R11, R10.reuse, 1 ;  /* 0x3f8000000b177423 */ /* 0x080fe4000000000a */
[----:B------:R2:W3:Y:S02]  /*1710*/  F2F.F64.F32 R12, R11 ;  /* 0x0000000b000c7310 */ /* 0x0004e40000201800 */
[----:B------:R-:W-:Y:S01]  /*1720*/  FADD R29, R5, R0 ;  /* 0x00000000051d7221 */ /* 0x000fe20000000000 */
[----:B------:R-:W-:-:S03]  /*1730*/  FFMA R0, R3, R10, 1 ;  /* 0x3f80000003007423 */ /* 0x000fc6000000000a */
[----:B------:R-:W-:Y:S01]  /*1740*/  FFMA R4, R29, R10, 1 ;  /* 0x3f8000001d047423 */ /* 0x000fe2000000000a */
[----:B-1----:R-:W-:Y:S01]  /*1750*/  DMUL R26, R18, 4.5 ;  /* 0x40120000121a7828 */ /* 0x002fe20000000000 */
[----:B------:R-:W1:Y:S01]  /*1760*/  F2F.F64.F32 R20, R0 ;  /* 0x0000000000147310 */ /* 0x000e620000201800 */
[----:B--2---:R-:W-:Y:S01]  /*1770*/  FMUL R11, R22, UR9 ;  /* 0x00000009160b7c20 */ /* 0x004fe20008400000 */
[----:B---3--:R-:W-:-:S06]  /*1780*/  DMUL R16, R12, 4.5 ;  /* 0x401200000c107828 */ /* 0x008fcc0000000000 */
        /* <DEDUP_REMOVED lines=9> */
[----:B------:R2:W3:Y:S01]  /*1820*/  F2F.F64.F32 R12, R26 ;  /* 0x0000001a000c7310 */ /* 0x0004e20000201800 */
[----:B----4-:R-:W-:Y:S02]  /*1830*/  I2FP.F32.S32 R6, UR16 ;  /* 0x0000001000067c45 */ /* 0x010fe40008201400 */
[----:B------:R-:W-:Y:S02]  /*1840*/  I2FP.F32.S32 R7, UR13 ;  /* 0x0000000d00077c45 */ /* 0x000fe40008201400 */
[----:B------:R-:W-:Y:S01]  /*1850*/  LOP3.LUT R6, RZ, 0x80000000, R6, 0xb8, !PT ;  /* 0x80000000ff067812 */ /* 0x000fe200078eb806 */
[----:B-1----:R-:W-:Y:S02]  /*1860*/  DMUL R8, R8, R20 ;  /* 0x0000001408087228 */ /* 0x002fe40000000000 */
[----:B------:R1:W4:Y:S01]  /*1870*/  F2F.F64.F32 R2, R11 ;  /* 0x0000000b00027310 */ /* 0x0003220000201800 */
[----:B------:R-:W-:Y:S01]  /*1880*/  LOP3.LUT R7, RZ, 0x80000000, R7, 0xb8, !PT ;  /* 0x80000000ff077812 */ /* 0x000fe200078eb807 */
[----:B--2---:R-:W-:Y:S01]  /*1890*/  FMUL R26, R22, UR11 ;  /* 0x0000000b161a7c20 */ /* 0x004fe20008400000 */
[----:B------:R-:W2:Y:S01]  /*18a0*/  LDCU.128 UR8, c[0x3][0x10] ;  /* 0x00c00200ff0877ac */ /* 0x000ea20008000c00 */
[----:B---3--:R-:W-:-:S04]  /*18b0*/  DMUL R4, R12, R4 ;  /* 0x000000040c047228 */ /* 0x008fc80000000000 */
[----:B------:R3:W-:Y:S01]  /*18c0*/  F2F.F32.F64 R0, R8 ;  /* 0x0000000800007310 */ /* 0x0007e20000301000 */
[----:B------:R-:W-:Y:S01]  /*18d0*/  I2FP.F32.S32 R12, UR17 ;  /* 0x00000011000c7c45 */ /* 0x000fe20008201400 */
[----:B-1----:R-:W-:Y:S01]  /*18e0*/  FADD R11, R7, R6 ;  /* 0x00000006070b7221 */ /* 0x002fe20000000000 */
[----:B------:R-:W-:Y:S02]  /*18f0*/  I2FP.F32.S32 R6, UR15 ;  /* 0x0000000f00067c45 */ /* 0x000fe40008201400 */
[----:B------:R-:W-:Y:S01]  /*1900*/  LOP3.LUT R12, RZ, 0x80000000, R12, 0xb8, !PT ;  /* 0x80000000ff0c7812 */ /* 0x000fe200078eb80c */
[----:B----4-:R-:W-:Y:S02]  /*1910*/  DMUL R2, R2, R14 ;  /* 0x0000000e02027228 */ /* 0x010fe40000000000 */
[----:B------:R-:W-:Y:S01]  /*1920*/  F2F.F64.F32 R26, R26 ;  /* 0x0000001a001a7310 */ /* 0x000fe20000201800 */
[----:B---3--:R-:W-:Y:S02]  /*1930*/  I2FP.F32.S32 R8, UR14 ;  /* 0x0000000e00087c45 */ /* 0x008fe40008201400 */
[----:B------:R-:W-:-:S02]  /*1940*/  LOP3.LUT R9, RZ, 0x80000000, R6, 0xb8, !PT ;  /* 0x80000000ff097812 */ /* 0x000fc400078eb806 */
[----:B------:R-:W-:-:S03]  /*1950*/  LOP3.LUT R7, RZ, 0x80000000, R8, 0xb8, !PT ;  /* 0x80000000ff077812 */ /* 0x000fc600078eb808 */
[----:B------:R1:W-:Y:S02]  /*1960*/  F2F.F32.F64 R5, R4 ;  /* 0x0000000400057310 */ /* 0x0003e40000301000 */
[----:B------:R-:W-:-:S04]  /*1970*/  FADD R21, R7, R12 ;  /* 0x0000000c07157221 */ /* 0x000fc80000000000 */
[----:B------:R-:W-:Y:S02]  /*1980*/  FFMA R23, R21, R10, 1 ;  /* 0x3f80000015177423 */ /* 0x000fe4000000000a */
[----:B------:R-:W3:Y:S01]  /*1990*/  F2F.F64.F32 R6, R21 ;  /* 0x0000001500067310 */ /* 0x000ee20000201800 */
[----:B-1----:R-:W-:-:S04]  /*19a0*/  I2FP.F32.S32 R4, UR18 ;  /* 0x0000001200047c45 */ /* 0x002fc80008201400 */
[----:B------:R-:W-:-:S03]  /*19b0*/  LOP3.LUT R4, RZ, 0x80000000, R4, 0xb8, !PT ;  /* 0x80000000ff047812 */ /* 0x000fc600078eb804 */
[----:B------:R-:W-:Y:S02]  /*19c0*/  F2F.F32.F64 R24, R2 ;  /* 0x0000000200187310 */ /* 0x000fe40000301000 */
[----:B------:R-:W-:Y:S01]  /*19d0*/  FADD R29, R9, R4 ;  /* 0x00000004091d7221 */ /* 0x000fe20000000000 */
[----:B------:R-:W-:Y:S01]  /*19e0*/  FFMA R4, R11, R10, 1 ;  /* 0x3f8000000b047423 */ /* 0x000fe2000000000a */
[----:B---3--:R-:W-:-:S04]  /*19f0*/  DMUL R20, R6, 4.5 ;  /* 0x4012000006147828 */ /* 0x008fc80000000000 */
[----:B------:R2:W1:Y:S01]  /*1a00*/  F2F.F64.F32 R2, R11 ;  /* 0x0000000b00027310 */ /* 0x0004620000201800 */
[----:B------:R-:W-:-:S07]  /*1a10*/  FFMA R18, R29, R10, 1 ;  /* 0x3f8000001d127423 */ /* 0x000fce000000000a */
[----:B------:R-:W3:Y:S01]  /*1a20*/  F2F.F64.F32 R14, R23 ;  /* 0x00000017000e7310 */ /* 0x000ee20000201800 */
[----:B--2---:R-:W-:Y:S01]  /*1a30*/  FMUL R11, R22, UR8 ;  /* 0x00000008160b7c20 */ /* 0x004fe20008400000 */
[----:B------:R-:W2:Y:S01]  /*1a40*/  LDCU UR8, c[0x3][0x68] ;  /* 0x00c00d00ff0877ac */ /* 0x000ea20008000800 */
[----:B-1----:R-:W-:-:S05]  /*1a50*/  DMUL R16, R2, 4.5 ;  /* 0x4012000002107828 */ /* 0x002fca0000000000 */
[----:B------:R-:W1:Y:S01]  /*1a60*/  F2F.F64.F32 R12, R4 ;  /* 0x00000004000c7310 */ /* 0x000e620000201800 */
[----:B---3--:R-:W-:-:S07]  /*1a70*/  DFMA R14, R6, R20, R14 ;  /* 0x00000014060e722b */ /* 0x008fce000000000e */
[----:B------:R-:W3:Y:S01]  /*1a80*/  F2F.F64.F32 R8, R29 ;  /* 0x0000001d00087310 */ /* 0x000ee20000201800 */
[----:B------:R-:W-:Y:S01]  /*1a90*/  FMUL R6, R22, UR9 ;  /* 0x0000000916067c20 */ /* 0x000fe20008400000 */
[----:B-1----:R-:W-:-:S06]  /*1aa0*/  DFMA R12, R2, R16, R12 ;  /* 0x00000010020c722b */ /* 0x002fcc000000000c */
[----:B------:R-:W1:Y:S01]  /*1ab0*/  F2F.F64.F32 R18, R18 ;  /* 0x0000001200127310 */ /* 0x000e620000201800 */
[----:B---3--:R-:W-:-:S07]  /*1ac0*/  DMUL R16, R8, 4.5 ;  /* 0x4012000008107828 */ /* 0x008fce0000000000 */
[----:B------:R-:W3:Y:S01]  /*1ad0*/  F2F.F64.F32 R6, R6 ;  /* 0x0000000600067310 */ /* 0x000ee20000201800 */
[----:B------:R-:W-:Y:S01]  /*1ae0*/  DMUL R12, R26, R12 ;  /* 0x0000000c1a0c7228 */ /* 0x000fe20000000000 */
[----:B------:R-:W-:Y:S01]  /*1af0*/  FMUL R26, R22, UR11 ;  /* 0x0000000b161a7c20 */ /* 0x000fe20008400000 */
[----:B-1----:R-:W-:-:S05]  /*1b00*/  DFMA R16, R8, R16, R18 ;  /* 0x000000100810722b */ /* 0x002fca0000000012 */
[----:B------:R-:W1:Y:S01]  /*1b10*/  F2F.F64.F32 R2, R11 ;  /* 0x0000000b00027310 */ /* 0x000e620000201800 */
[C---:B------:R-:W-:Y:S01]  /*1b20*/  FMUL R18, R22.reuse, UR10 ;  /* 0x0000000a16127c20 */ /* 0x040fe20008400000 */
[----:B------:R-:W-:Y:S01]  /*1b30*/  FMUL R22, R22, UR24 ;  /* 0x0000001816167c20 */ /* 0x000fe20008400000 */
[----:B---3--:R-:W-:-:S05]  /*1b40*/  DMUL R16, R6, R16 ;  /* 0x0000001006107228 */ /* 0x008fca0000000000 */
[----:B------:R3:W-:Y:S01]  /*1b50*/  F2F.F32.F64 R4, R12 ;  /* 0x0000000c00047310 */ /* 0x0007e20000301000 */
[----:B------:R-:W-:Y:S02]  /*1b60*/  I2FP.F32.S32 R7, UR19 ;  /* 0x0000001300077c45 */ /* 0x000fe40008201400 */
[----:B0-----:R-:W-:Y:S02]  /*1b70*/  I2FP.F32.S32 R6, UR6 ;  /* 0x0000000600067c45 */ /* 0x001fe40008201400 */
[----:B------:R-:W-:Y:S02]  /*1b80*/  LOP3.LUT R8, RZ, 0x80000000, R7, 0xb8, !PT ;  /* 0x80000000ff087812 */ /* 0x000fe400078eb807 */
[----:B------:R-:W-:Y:S01]  /*1b90*/  LOP3.LUT R9, RZ, 0x80000000, R6, 0xb8, !PT ;  /* 0x80000000ff097812 */ /* 0x000fe200078eb806 */
[----:B-1----:R-:W-:Y:S01]  /*1ba0*/  DMUL R14, R2, R14 ;  /* 0x0000000e020e7228 */ /* 0x002fe20000000000 */
[----:B------:R-:W-:Y:S01]  /*1bb0*/  F2F.F64.F32 R6, R18 ;  /* 0x0000001200067310 */ /* 0x000fe20000201800 */
[----:B---3--:R-:W-:-:S02]  /*1bc0*/  I2FP.F32.S32 R12, UR20 ;  /* 0x00000014000c7c45 */ /* 0x008fc40008201400 */
[----:B------:R-:W-:Y:S01]  /*1bd0*/  I2FP.F32.S32 R13, UR7 ;  /* 0x00000007000d7c45 */ /* 0x000fe20008201400 */
[----:B------:R-:W-:Y:S01]  /*1be0*/  FADD R11, R9, R8 ;  /* 0x00000008090b7221 */ /* 0x000fe20000000000 */
[----:B------:R-:W-:Y:S02]  /*1bf0*/  LOP3.LUT R8, RZ, 0x80000000, R12, 0xb8, !PT ;  /* 0x80000000ff087812 */ /* 0x000fe400078eb80c */
[----:B------:R-:W-:Y:S01]  /*1c00*/  LOP3.LUT R9, RZ, 0x80000000, R13, 0xb8, !PT ;  /* 0x80000000ff097812 */ /* 0x000fe200078eb80d */
[----:B------:R0:W-:Y:S01]  /*1c10*/  F2F.F32.F64 R3, R14 ;  /* 0x0000000e00037310 */ /* 0x0001e20000301000 */
[----:B------:R-:W-:-:S03]  /*1c20*/  FFMA R23, R11, R10, 1 ;  /* 0x3f8000000b177423 */ /* 0x000fc6000000000a */
[----:B------:R-:W-:-:S04]  /*1c30*/  FADD R27, R9, R8 ;  /* 0x00000008091b7221 */ /* 0x000fc80000000000 */
[----:B------:R-:W1:Y:S01]  /*1c40*/  F2F.F64.F32 R12, R11 ;  /* 0x0000000b000c7310 */ /* 0x000e620000201800 */
[----:B------:R-:W-:Y:S01]  /*1c50*/  FFMA R20, R27, R10, 1 ;  /* 0x3f8000001b147423 */ /* 0x000fe2000000000a */
[----:B0-----:R-:W-:Y:S02]  /*1c60*/  I2FP.F32.S32 R14, UR21 ;  /* 0x00000015000e7c45 */ /* 0x001fe40008201400 */
[----:B--2---:R-:W-:Y:S02]  /*1c70*/  I2FP.F32.S32 R15, UR8 ;  /* 0x00000008000f7c45 */ /* 0x004fe40008201400 */
[----:B------:R-:W-:Y:S02]  /*1c80*/  LOP3.LUT R14, RZ, 0x80000000, R14, 0xb8, !PT ;  /* 0x80000000ff0e7812 */ /* 0x000fe400078eb80e */
[----:B------:R-:W-:Y:S01]  /*1c90*/  F2F.F32.F64 R2, R16 ;  /* 0x0000001000027310 */ /* 0x000fe20000301000 */
[----:B------:R-:W-:-:S05]  /*1ca0*/  LOP3.LUT R15, RZ, 0x80000000, R15, 0xb8, !PT ;  /* 0x80000000ff0f7812 */ /* 0x000fca00078eb80f */
[----:B------:R-:W-:Y:S01]  /*1cb0*/  FADD R29, R15, R14 ;  /* 0x0000000e0f1d7221 */ /* 0x000fe20000000000 */
[----:B-1----:R-:W-:Y:S01]  /*1cc0*/  DMUL R14, R12, 4.5 ;  /* 0x401200000c0e7828 */ /* 0x002fe20000000000 */
[----:B------:R-:W0:Y:S02]  /*1cd0*/  F2F.F64.F32 R18, R23 ;  /* 0x0000001700127310 */ /* 0x000e240000201800 */
[----:B------:R-:W-:-:S06]  /*1ce0*/  FFMA R10, R29, R10, 1 ;  /* 0x3f8000001d0a7423 */ /* 0x000fcc000000000a */
[----:B------:R-:W1:Y:S01]  /*1cf0*/  F2F.F64.F32 R16, R27 ;  /* 0x0000001b00107310 */ /* 0x000e620000201800 */
[----:B0-----:R-:W-:-:S07]  /*1d00*/  DFMA R12, R12, R14, R18 ;  /* 0x0000000e0c0c722b */ /* 0x001fce0000000012 */
[----:B------:R-:W0:Y:S01]  /*1d10*/  F2F.F64.F32 R20, R20 ;  /* 0x0000001400147310 */ /* 0x000e220000201800 */
[----:B-1----:R-:W-:-:S07]  /*1d20*/  DMUL R18, R16, 4.5 ;  /* 0x4012000010127828 */ /* 0x002fce0000000000 */
[----:B------:R-:W1:Y:S01]  /*1d30*/  F2F.F64.F32 R8, R29 ;  /* 0x0000001d00087310 */ /* 0x000e620000201800 */
[----:B------:R-:W-:Y:S02]  /*1d40*/  DMUL R6, R6, R12 ;  /* 0x0000000c06067228 */ /* 0x000fe40000000000 */
[----:B0-----:R-:W-:-:S05]  /*1d50*/  DFMA R16, R16, R18, R20 ;  /* 0x000000121010722b */ /* 0x001fca0000000014 */
[----:B------:R-:W0:Y:S01]  /*1d60*/  F2F.F64.F32 R10, R10 ;  /* 0x0000000a000a7310 */ /* 0x000e220000201800 */
[----:B------:R-:W2:Y:S01]  /*1d70*/  LDC.64 R20, c[0x0][0x388] ;  /* 0x0000e200ff147b82 */ /* 0x000ea20000000a00 */
[----:B-1----:R-:W-:-:S06]  /*1d80*/  DMUL R18, R8, 4.5 ;  /* 0x4012000008127828 */ /* 0x002fcc0000000000 */
[----:B------:R-:W1:Y:S02]  /*1d90*/  F2F.F64.F32 R14, R26 ;  /* 0x0000001a000e7310 */ /* 0x000e640000201800 */
[----:B0-----:R-:W-:-:S06]  /*1da0*/  DFMA R10, R8, R18, R10 ;  /* 0x00000012080a722b */ /* 0x001fcc000000000a */
[----:B------:R-:W0:Y:S01]  /*1db0*/  F2F.F64.F32 R22, R22 ;  /* 0x0000001600167310 */ /* 0x000e220000201800 */
[----:B-1----:R-:W-:-:S07]  /*1dc0*/  DMUL R14, R14, R16 ;  /* 0x000000100e0e7228 */ /* 0x002fce0000000000 */
[----:B------:R-:W1:Y:S01]  /*1dd0*/  F2F.F32.F64 R7, R6 ;  /* 0x0000000600077310 */ /* 0x000e620000301000 */
[----:B--2---:R-:W-:-:S05]  /*1de0*/  IMAD.WIDE.U32 R20, R25, 0x4, R20 ;  /* 0x0000000419147825 */ /* 0x004fca00078e0014 */
[----:B------:R-:W-:Y:S01]  /*1df0*/  STG.E desc[UR4][R20.64+0x654], R0 ;  /* 0x0006540014007986 */ /* 0x000fe2000c101904 */
[----:B0-----:R-:W-:Y:S01]  /*1e00*/  DMUL R10, R22, R10 ;  /* 0x0000000a160a7228 */ /* 0x001fe20000000000 */
[----:B------:R-:W0:Y:S02]  /*1e10*/  F2F.F32.F64 R15, R14 ;  /* 0x0000000e000f7310 */ /* 0x000e240000301000 */
[----:B------:R-:W-:Y:S04]  /*1e20*/  STG.E desc[UR4][R20.64+0x658], R24 ;  /* 0x0006581814007986 */ /* 0x000fe8000c101904 */
[----:B------:R-:W-:Y:S03]  /*1e30*/  STG.E desc[UR4][R20.64+0x65c], R5 ;  /* 0x00065c0514007986 */ /* 0x000fe6000c101904 */
[----:B------:R-:W2:Y:S01]  /*1e40*/  F2F.F32.F64 R11, R10 ;  /* 0x0000000a000b7310 */ /* 0x000ea20000301000 */
[----:B------:R-:W-:Y:S04]  /*1e50*/  STG.E desc[UR4][R20.64+0x660], R4 ;  /* 0x0006600414007986 */ /* 0x000fe8000c101904 */
[----:B------:R-:W-:Y:S04]  /*1e60*/  STG.E desc[UR4][R20.64+0x664], R3 ;  /* 0x0006640314007986 */ /* 0x000fe8000c101904 */
[----:B------:R-:W-:Y:S04]  /*1e70*/  STG.E desc[UR4][R20.64+0x668], R2 ;  /* 0x0006680214007986 */ /* 0x000fe8000c101904 */
[----:B-1----:R-:W-:Y:S04]  /*1e80*/  STG.E desc[UR4][R20.64+0x66c], R7 ;  /* 0x00066c0714007986 */ /* 0x002fe8000c101904 */
[----:B0-----:R-:W-:Y:S04]  /*1e90*/  STG.E desc[UR4][R20.64+0x670], R15 ;  /* 0x0006700f14007986 */ /* 0x001fe8000c101904 */
[----:B--2---:R-:W-:Y:S01]  /*1ea0*/  STG.E desc[UR4][R20.64+0x674], R11 ;  /* 0x0006740b14007986 */ /* 0x004fe2000c101904 */
[----:B------:R-:W-:Y:S05]  /*1eb0*/  EXIT ;  /* 0x000000000000794d */ /* 0x000fea0003800000 */
.L_x_3:
        /* <DEDUP_REMOVED lines=12> */
.L_x_22:


//--------------------- .text._Z11d_CollisionPfS_ --------------------------
	.section	.text._Z11d_CollisionPfS_,"ax",@progbits
	.align	128
        .global         _Z11d_CollisionPfS_
        .type           _Z11d_CollisionPfS_,@function
        .size           _Z11d_CollisionPfS_,(.L_x_20 - _Z11d_CollisionPfS_)
        .other          _Z11d_CollisionPfS_,@"STO_CUDA_ENTRY STV_DEFAULT"
_Z11d_CollisionPfS_:
.text._Z11d_CollisionPfS_:
[----:B------:R-:W-:Y:S01]  /*0000*/  LDC R1, c[0x0][0x37c] ;  /* 0x0000df00ff017b82 */ /* 0x000fe20000000800 */
[----:B------:R-:W0:Y:S07]  /*0010*/  S2R R3, SR_TID.X ;  /* 0x0000000000037919 */ /* 0x000e2e0000002100 */
[----:B------:R-:W0:Y:S08]  /*0020*/  S2UR UR6, SR_CTAID.X ;  /* 0x00000000000679c3 */ /* 0x000e300000002500 */
[----:B------:R-:W0:Y:S02]  /*0030*/  LDC R0, c[0x0][0x360] ;  /* 0x0000d800ff007b82 */ /* 0x000e240000000800 */
[----:B0-----:R-:W-:-:S05]  /*0040*/  IMAD R0, R0, UR6, R3 ;  /* 0x0000000600007c24 */ /* 0x001fca000f8e0203 */
[----:B------:R-:W-:-:S13]  /*0050*/  ISETP.GT.AND P0, PT, R0, 0x3fff, PT ;  /* 0x00003fff0000780c */ /* 0x000fda0003f04270 */
[----:B------:R-:W-:Y:S05]  /*0060*/  @P0 EXIT ;  /* 0x000000000000094d */ /* 0x000fea0003800000 */
[----:B------:R-:W0:Y:S01]  /*0070*/  LDC R0, c[0x0][0x360] ;  /* 0x0000d800ff007b82 */ /* 0x000e220000000800 */
[----:B------:R-:W1:Y:S01]  /*0080*/  LDCU.64 UR4, c[0x0][0x358] ;  /* 0x00006b00ff0477ac */ /* 0x000e620008000a00 */
[----:B------:R-:W2:Y:S06]  /*0090*/  LDCU.64 UR8, c[0x3][0x28] ;  /* 0x00c00500ff0877ac */ /* 0x000eac0008000a00 */
[----:B------:R-:W3:Y:S01]  /*00a0*/  LDC.64 R18, c[0x0][0x380] ;  /* 0x0000e000ff127b82 */ /* 0x000ee20000000a00 */
[----:B------:R-:W4:Y:S01]  /*00b0*/  LDCU.128 UR12, c[0x3][0x30] ;  /* 0x00c00600ff0c77ac */ /* 0x000f220008000c00 */
[----:B0-----:R-:W-:Y:S01]  /*00c0*/  IMAD R3, R0, UR6, R3 ;  /* 0x0000000600037c24 */ /* 0x001fe2000f8e0203 */
[----:B------:R-:W0:Y:S04]  /*00d0*/  LDCU UR6, c[0x3][0x24] ;  /* 0x00c00480ff0677ac */ /* 0x000e280008000800 */
[----:B------:R-:W-:-:S05]  /*00e0*/  LEA R3, R3, R3, 0x3 ;  /* 0x0000000303037211 */ /* 0x000fca00078e18ff */
[----:B---3--:R-:W-:-:S05]  /*00f0*/  IMAD.WIDE R18, R3, 0x4, R18 ;  /* 0x0000000403127825 */ /* 0x008fca00078e0212 */
[----:B-1----:R-:W3:Y:S04]  /*0100*/  LDG.E R0, desc[UR4][R18.64] ;  /* 0x0000000412007981 */ /* 0x002ee8000c1e1900 */
[----:B------:R-:W5:Y:S04]  /*0110*/  LDG.E R23, desc[UR4][R18.64+0x4] ;  /* 0x0000040412177981 */ /* 0x000f68000c1e1900 */
[----:B------:R-:W5:Y:S04]  /*0120*/  LDG.E R25, desc[UR4][R18.64+0x8] ;  /* 0x0000080412197981 */ /* 0x000f68000c1e1900 */
[----:B------:R-:W5:Y:S04]  /*0130*/  LDG.E R24, desc[UR4][R18.64+0xc] ;  /* 0x00000c0412187981 */ /* 0x000f68000c1e1900 */
[----:B------:R-:W5:Y:S04]  /*0140*/  LDG.E R37, desc[UR4][R18.64+0x10] ;  /* 0x0000100412257981 */ /* 0x000f68000c1e1900 */
[----:B------:R-:W5:Y:S04]  /*0150*/  LDG.E R34, desc[UR4][R18.64+0x14] ;  /* 0x0000140412227981 */ /* 0x000f68000c1e1900 */
[----:B------:R-:W5:Y:S04]  /*0160*/  LDG.E R35, desc[UR4][R18.64+0x18] ;  /* 0x0000180412237981 */ /* 0x000f68000c1e1900 */
[----:B------:R-:W5:Y:S04]  /*0170*/  LDG.E R5, desc[UR4][R18.64+0x1c] ;  /* 0x00001c0412057981 */ /* 0x000f68000c1e1900 */
[----:B------:R-:W5:Y:S01]  /*0180*/  LDG.E R6, desc[UR4][R18.64+0x20] ;  /* 0x0000200412067981 */ /* 0x000f62000c1e1900 */
[----:B--2---:R-:W-:Y:S01]  /*0190*/  I2FP.F32.S32 R8, UR8 ;  /* 0x0000000800087c45 */ /* 0x004fe20008201400 */
[----:B------:R-:W-:Y:S01]  /*01a0*/  BSSY.RECONVERGENT B0, `(.L_x_4) ;  /* 0x0000027000007945 */ /* 0x000fe20003800200 */
[----:B----4-:R-:W-:-:S02]  /*01b0*/  I2FP.F32.S32 R10, UR12 ;  /* 0x0000000c000a7c45 */ /* 0x010fc40008201400 */
[----:B------:R-:W-:Y:S02]  /*01c0*/  I2FP.F32.S32 R12, UR13 ;  /* 0x0000000d000c7c45 */ /* 0x000fe40008201400 */
[----:B------:R-:W-:Y:S01]  /*01d0*/  I2FP.F32.S32 R14, UR15 ;  /* 0x0000000f000e7c45 */ /* 0x000fe20008201400 */
[----:B---3--:R-:W-:-:S04]  /*01e0*/  FADD R2, RZ, R0 ;  /* 0x00000000ff027221 */ /* 0x008fc80000000000 */
[----:B-----5:R-:W-:-:S04]  /*01f0*/  FADD R2, R2, R23 ;  /* 0x0000001702027221 */ /* 0x020fc80000000000 */
[----:B------:R-:W-:-:S04]  /*0200*/  FADD R7, R2, R25 ;  /* 0x0000001902077221 */ /* 0x000fc80000000000 */
[----:B------:R-:W-:Y:S01]  /*0210*/  FADD R2, R7, R24 ;  /* 0x0000001807027221 */ /* 0x000fe20000000000 */
[----:B0-----:R-:W-:Y:S01]  /*0220*/  I2FP.F32.S32 R7, UR6 ;  /* 0x0000000600077c45 */ /* 0x001fe20008201400 */
[----:B------:R-:W0:Y:S02]  /*0230*/  LDCU.64 UR6, c[0x3][0x40] ;  /* 0x00c00800ff0677ac */ /* 0x000e240008000a00 */
[----:B------:R-:W-:Y:S02]  /*0240*/  FADD R9, R2, R37 ;  /* 0x0000002502097221 */ /* 0x000fe40000000000 */
[----:B------:R-:W-:Y:S02]  /*0250*/  FFMA R4, R0, R7, RZ ;  /* 0x0000000700047223 */ /* 0x000fe400000000ff */
[----:B------:R-:W-:Y:S01]  /*0260*/  FADD R2, R9, R34 ;  /* 0x0000002209027221 */ /* 0x000fe20000000000 */
[----:B------:R-:W-:Y:S01]  /*0270*/  I2FP.F32.S32 R9, UR9 ;  /* 0x0000000900097c45 */ /* 0x000fe20008201400 */
[----:B------:R-:W-:-:S02]  /*0280*/  FFMA R4, R23, R8, R4 ;  /* 0x0000000817047223 */ /* 0x000fc40000000004 */
[----:B------:R-:W-:Y:S02]  /*0290*/  FADD R2, R2, R35 ;  /* 0x0000002302027221 */ /* 0x000fe40000000000 */
[----:B------:R-:W-:Y:S02]  /*02a0*/  FFMA R13, R25, R9, R4 ;  /* 0x00000009190d7223 */ /* 0x000fe40000000004 */
[----:B------:R-:W-:Y:S02]  /*02b0*/  FADD R11, R2, R5 ;  /* 0x00000005020b7221 */ /* 0x000fe40000000000 */
[----:B------:R-:W-:Y:S01]  /*02c0*/  FFMA R2, R24, R10, R13 ;  /* 0x0000000a18027223 */ /* 0x000fe2000000000d */
[----:B------:R-:W-:Y:S01]  /*02d0*/  I2FP.F32.S32 R13, UR14 ;  /* 0x0000000e000d7c45 */ /* 0x000fe20008201400 */
[----:B------:R-:W-:Y:S01]  /*02e0*/  FADD R11, R11, R6 ;  /* 0x000000060b0b7221 */ /* 0x000fe20000000000 */
[----:B0-----:R-:W-:Y:S01]  /*02f0*/  I2FP.F32.S32 R16, UR6 ;  /* 0x0000000600107c45 */ /* 0x001fe20008201400 */
[----:B------:R-:W-:-:S02]  /*0300*/  FFMA R15, R37, R12, R2 ;  /* 0x0000000c250f7223 */ /* 0x000fc40000000002 */
[----:B------:R-:W0:Y:S02]  /*0310*/  MUFU.RCP R4, R11 ;  /* 0x0000000b00047308 */ /* 0x000e240000001000 */
[----:B------:R-:W-:Y:S01]  /*0320*/  FFMA R2, R34, R13, R15 ;  /* 0x0000000d22027223 */ /* 0x000fe2000000000f */
[----:B------:R-:W-:-:S03]  /*0330*/  I2FP.F32.S32 R15, UR7 ;  /* 0x00000007000f7c45 */ /* 0x000fc60008201400 */
[----:B------:R-:W-:-:S04]  /*0340*/  FFMA R2, R35, R14, R2 ;  /* 0x0000000e23027223 */ /* 0x000fc80000000002 */
[----:B------:R-:W-:-:S04]  /*0350*/  FFMA R17, R5, R16, R2 ;  /* 0x0000001005117223 */ /* 0x000fc80000000002 */
[----:B------:R-:W-:Y:S01]  /*0360*/  FFMA R2, R6, R15, R17 ;  /* 0x0000000f06027223 */ /* 0x000fe20000000011 */
[----:B0-----:R-:W-:-:S03]  /*0370*/  FFMA R21, -R11, R4, 1 ;  /* 0x3f8000000b157423 */ /* 0x001fc60000000104 */
[----:B------:R-:W0:Y:S01]  /*0380*/  FCHK P0, R2, R11 ;  /* 0x0000000b02007302 */ /* 0x000e220000000000 */
[----:B------:R-:W-:-:S04]  /*0390*/  FFMA R21, R4, R21, R4 ;  /* 0x0000001504157223 */ /* 0x000fc80000000004 */
[----:B------:R-:W-:-:S04]  /*03a0*/  FFMA R4, R2, R21, RZ ;  /* 0x0000001502047223 */ /* 0x000fc800000000ff */
[----:B------:R-:W-:-:S04]  /*03b0*/  FFMA R17, -R11, R4, R2 ;  /* 0x000000040b117223 */ /* 0x000fc80000000102 */
[----:B------:R-:W-:Y:S01]  /*03c0*/  FFMA R17, R21, R17, R4 ;  /* 0x0000001115117223 */ /* 0x000fe20000000004 */
[----:B0-----:R-:W-:Y:S06]  /*03d0*/  @!P0 BRA `(.L_x_5) ;  /* 0x00000000000c8947 */ /* 0x001fec0003800000 */
[----:B------:R-:W-:-:S07]  /*03e0*/  MOV R4, 0x400 ;  /* 0x0000040000047802 */ /* 0x000fce0000000f00 */
[----:B------:R-:W-:Y:S05]  /*03f0*/  CALL.REL.NOINC `($__internal_0_$__cuda_sm3x_div_rn_noftz_f32_slowpath) ;  /* 0x0000000800fc7944 */ /* 0x000fea0003c00000 */
[----:B------:R-:W-:-:S07]  /*0400*/  MOV R17, R2 ;  /* 0x0000000200117202 */ /* 0x000fce0000000f00 */
.L_x_5:
[----:B------:R-:W-:Y:S05]  /*0410*/  BSYNC.RECONVERGENT B0 ;  /* 0x0000000000007941 */ /* 0x000fea0003800200 */
.L_x_4:
[----:B------:R-:W0:Y:S01]  /*0420*/  LDCU.64 UR6, c[0x3][0x48] ;  /* 0x00c00900ff0677ac */ /* 0x000e220008000a00 */
[----:B------:R-:W1:Y:S01]  /*0430*/  MUFU.RCP R4, R11 ;  /* 0x0000000b00047308 */ /* 0x000e620000001000 */
[----:B------:R-:W-:Y:S01]  /*0440*/  BSSY.RECONVERGENT B0, `(.L_x_6) ;  /* 0x0000020000007945 */ /* 0x000fe20003800200 */
[----:B------:R-:W2:Y:S01]  /*0450*/  LDCU.128 UR8, c[0x3][0x50] ;  /* 0x00c00a00ff0877ac */ /* 0x000ea20008000c00 */
[----:B0-----:R-:W-:Y:S01]  /*0460*/  I2FP.F32.S32 R21, UR6 ;  /* 0x0000000600157c45 */ /* 0x001fe20008201400 */
[----:B-1----:R-:W-:Y:S01]  /*0470*/  FFMA R31, -R11, R4, 1 ;  /* 0x3f8000000b1f7423 */ /* 0x002fe20000000104 */
[----:B------:R-:W-:Y:S01]  /*0480*/  I2FP.F32.S32 R20, UR7 ;  /* 0x0000000700147c45 */ /* 0x000fe20008201400 */
[----:B------:R-:W0:Y:S01]  /*0490*/  LDCU.64 UR6, c[0x3][0x60] ;  /* 0x00c00c00ff0677ac */ /* 0x000e220008000a00 */
[----:B--2---:R-:W-:Y:S01]  /*04a0*/  I2FP.F32.S32 R22, UR8 ;  /* 0x0000000800167c45 */ /* 0x004fe20008201400 */
[----:B------:R-:W-:Y:S01]  /*04b0*/  FFMA R2, R0, R21, RZ ;  /* 0x0000001500027223 */ /* 0x000fe200000000ff */
[----:B------:R-:W-:Y:S01]  /*04c0*/  FFMA R31, R4, R31, R4 ;  /* 0x0000001f041f7223 */ /* 0x000fe20000000004 */
[----:B------:R-:W1:Y:S02]  /*04d0*/  LDCU UR8, c[0x3][0x68] ;  /* 0x00c00d00ff0877ac */ /* 0x000e640008000800 */
[----:B------:R-:W-:Y:S01]  /*04e0*/  FFMA R2, R23, R20, R2 ;  /* 0x0000001417027223 */ /* 0x000fe20000000002 */
[----:B------:R-:W-:-:S03]  /*04f0*/  I2FP.F32.S32 R23, UR9 ;  /* 0x0000000900177c45 */ /* 0x000fc60008201400 */
[----:B------:R-:W-:-:S04]  /*0500*/  FFMA R25, R25, R22, R2 ;  /* 0x0000001619197223 */ /* 0x000fc80000000002 */
[----:B------:R-:W-:Y:S01]  /*0510*/  FFMA R2, R24, R23, R25 ;  /* 0x0000001718027223 */ /* 0x000fe20000000019 */
[----:B------:R-:W-:Y:S02]  /*0520*/  I2FP.F32.S32 R24, UR10 ;  /* 0x0000000a00187c45 */ /* 0x000fe40008201400 */
[----:B------:R-:W-:Y:S02]  /*0530*/  I2FP.F32.S32 R25, UR11 ;  /* 0x0000000b00197c45 */ /* 0x000fe40008201400 */
[----:B0-----:R-:W-:Y:S01]  /*0540*/  I2FP.F32.S32 R32, UR6 ;  /* 0x0000000600207c45 */ /* 0x001fe20008201400 */
[----:B------:R-:W-:-:S04]  /*0550*/  FFMA R37, R37, R24, R2 ;  /* 0x0000001825257223 */ /* 0x000fc80000000002 */
[----:B------:R-:W-:Y:S01]  /*0560*/  FFMA R2, R34, R25, R37 ;  /* 0x0000001922027223 */ /* 0x000fe20000000025 */
[----:B------:R-:W-:-:S03]  /*0570*/  I2FP.F32.S32 R34, UR7 ;  /* 0x0000000700227c45 */ /* 0x000fc60008201400 */
[----:B------:R-:W-:Y:S01]  /*0580*/  FFMA R2, R35, R32, R2 ;  /* 0x0000002023027223 */ /* 0x000fe20000000002 */
[----:B-1----:R-:W-:-:S03]  /*0590*/  I2FP.F32.S32 R35, UR8 ;  /* 0x0000000800237c45 */ /* 0x002fc60008201400 */
[----:B------:R-:W-:-:S04]  /*05a0*/  FFMA R5, R5, R34, R2 ;  /* 0x0000002205057223 */ /* 0x000fc80000000002 */
[----:B------:R-:W-:-:S04]  /*05b0*/  FFMA R2, R6, R35, R5 ;  /* 0x0000002306027223 */ /* 0x000fc80000000005 */
[----:B------:R-:W0:Y:S01]  /*05c0*/  FCHK P0, R2, R11 ;  /* 0x0000000b02007302 */ /* 0x000e220000000000 */
[----:B------:R-:W-:-:S04]  /*05d0*/  FFMA R4, R31, R2, RZ ;  /* 0x000000021f047223 */ /* 0x000fc800000000ff */
[----:B------:R-:W-:-:S04]  /*05e0*/  FFMA R5, -R11, R4, R2 ;  /* 0x000000040b057223 */ /* 0x000fc80000000102 */
[----:B------:R-:W-:Y:S01]  /*05f0*/  FFMA R31, R31, R5, R4 ;  /* 0x000000051f1f7223 */ /* 0x000fe20000000004 */
[----:B0-----:R-:W-:Y:S06]  /*0600*/  @!P0 BRA `(.L_x_7) ;  /* 0x00000000000c8947 */ /* 0x001fec0003800000 */
[----:B------:R-:W-:-:S07]  /*0610*/  MOV R4, 0x630 ;  /* 0x0000063000047802 */ /* 0x000fce0000000f00 */
[----:B------:R-:W-:Y:S05]  /*0620*/  CALL.REL.NOINC `($__internal_0_$__cuda_sm3x_div_rn_noftz_f32_slowpath) ;  /* 0x0000000800707944 */ /* 0x000fea0003c00000 */
[----:B------:R-:W-:-:S07]  /*0630*/  MOV R31, R2 ;  /* 0x00000002001f7202 */ /* 0x000fce0000000f00 */
.L_x_7:
[----:B------:R-:W-:Y:S05]  /*0640*/  BSYNC.RECONVERGENT B0 ;  /* 0x0000000000007941 */ /* 0x000fea0003800200 */
.L_x_6:
[-C--:B------:R-:W-:Y:S01]  /*0650*/  FMUL R2, R21, R31.reuse ;  /* 0x0000001f15027220 */ /* 0x080fe20000400000 */
[----:B------:R-:W0:Y:S01]  /*0660*/  LDCU.128 UR8, c[0x3][URZ] ;  /* 0x00c00000ff0877ac */ /* 0x000e220008000c00 */
[----:B------:R-:W-:Y:S02]  /*0670*/  FMUL R28, R31, R31 ;  /* 0x0000001f1f1c7220 */ /* 0x000fe40000400000 */
[-C--:B------:R-:W-:Y:S01]  /*0680*/  FFMA R21, R7, R17.reuse, R2 ;  /* 0x0000001107157223 */ /* 0x080fe20000000002 */
[----:B------:R-:W-:Y:S02]  /*0690*/  HFMA2 R2, -RZ, RZ, 2.125, 0 ;  /* 0x40400000ff027431 */ /* 0x000fe400000001ff */
[----:B------:R-:W-:Y:S01]  /*06a0*/  FFMA R28, R17, R17, R28 ;  /* 0x00000011111c7223 */ /* 0x000fe2000000001c */
[----:B------:R-:W1:Y:S01]  /*06b0*/  LDCU.64 UR6, c[0x3][0x70] ;  /* 0x00c00e00ff0677ac */ /* 0x000e620008000a00 */
[----:B------:R-:W2:Y:S01]  /*06c0*/  F2F.F64.F32 R6, R21 ;  /* 0x0000001500067310 */ /* 0x000ea20000201800 */
[----:B------:R-:W-:-:S07]  /*06d0*/  FFMA R27, R21, R2, 1 ;  /* 0x3f800000151b7423 */ /* 0x000fce0000000002 */
[----:B------:R-:W-:Y:S01]  /*06e0*/  F2F.F64.F32 R28, R28 ;  /* 0x0000001c001c7310 */ /* 0x000fe20000201800 */
[----:B--2---:R-:W-:-:S07]  /*06f0*/  DMUL R4, R6, 4.5 ;  /* 0x4012000006047828 */ /* 0x004fce0000000000 */
[----:B------:R-:W2:Y:S02]  /*0700*/  F2F.F64.F32 R26, R27 ;  /* 0x0000001b001a7310 */ /* 0x000ea40000201800 */
[----:B--2---:R-:W-:Y:S01]  /*0710*/  DFMA R6, R6, R4, R26 ;  /* 0x000000040606722b */ /* 0x004fe2000000001a */
[----:B0-----:R-:W-:-:S05]  /*0720*/  FMUL R26, R11, UR8 ;  /* 0x000000080b1a7c20 */ /* 0x001fca0008400000 */
[----:B------:R-:W0:Y:S02]  /*0730*/  F2F.F64.F32 R4, R26 ;  /* 0x0000001a00047310 */ /* 0x000e240000201800 */
[----:B------:R-:W-:-:S08]  /*0740*/  DFMA R6, R28, -1.5, R6 ;  /* 0xbff800001c06782b */ /* 0x000fd00000000006 */
[----:B0-----:R-:W-:Y:S01]  /*0750*/  DMUL R6, R4, R6 ;  /* 0x0000000604067228 */ /* 0x001fe20000000000 */
[----:B------:R-:W0:Y:S09]  /*0760*/  LDC.64 R4, c[0x0][0x388] ;  /* 0x0000e200ff047b82 */ /* 0x000e320000000a00 */
[----:B------:R-:W1:Y:S02]  /*0770*/  F2F.F32.F64 R6, R6 ;  /* 0x0000000600067310 */ /* 0x000e640000301000 */
[----:B-1----:R-:W-:Y:S01]  /*0780*/  FMUL R21, R6, UR6 ;  /* 0x0000000606157c20 */ /* 0x002fe20008400000 */
[----:B0-----:R-:W-:-:S04]  /*0790*/  IMAD.WIDE R4, R3, 0x4, R4 ;  /* 0x0000000403047825 */ /* 0x001fc800078e0204 */
[----:B------:R-:W-:-:S05]  /*07a0*/  FFMA R3, R0, UR7, R21 ;  /* 0x0000000700037c23 */ /* 0x000fca0008000015 */
[----:B------:R0:W-:Y:S04]  /*07b0*/  STG.E desc[UR4][R4.64], R3 ;  /* 0x0000000304007986 */ /* 0x0001e8000c101904 */
[----:B------:R-:W2:Y:S01]  /*07c0*/  LDG.E R0, desc[UR4][R18.64+0x4] ;  /* 0x0000040412007981 */ /* 0x000ea2000c1e1900 */
[----:B------:R-:W-:-:S04]  /*07d0*/  FMUL R21, R20, R31 ;  /* 0x0000001f14157220 */ /* 0x000fc80000400000 */
[----:B------:R-:W-:Y:S01]  /*07e0*/  FFMA R33, R8, R17, R21 ;  /* 0x0000001108217223 */ /* 0x000fe20000000015 */
[----:B------:R-:W-:-:S03]  /*07f0*/  FMUL R8, R11, UR9 ;  /* 0x000000090b087c20 */ /* 0x000fc60008400000 */
[----:B------:R-:W1:Y:S01]  /*0800*/  F2F.F64.F32 R20, R33 ;  /* 0x0000002100147310 */ /* 0x000e620000201800 */
[----:B------:R-:W-:-:S07]  /*0810*/  FFMA R26, R33, R2, 1 ;  /* 0x3f800000211a7423 */ /* 0x000fce0000000002 */
[----:B------:R-:W3:Y:S01]  /*0820*/  F2F.F64.F32 R26, R26 ;  /* 0x0000001a001a7310 */ /* 0x000ee20000201800 */
[----:B-1----:R-:W-:-:S08]  /*0830*/  DMUL R6, R20, 4.5 ;  /* 0x4012000014067828 */ /* 0x002fd00000000000 */
[----:B---3--:R-:W-:Y:S01]  /*0840*/  DFMA R6, R20, R6, R26 ;  /* 0x000000061406722b */ /* 0x008fe2000000001a */
[----:B------:R-:W1:Y:S07]  /*0850*/  F2F.F64.F32 R20, R8 ;  /* 0x0000000800147310 */ /* 0x000e6e0000201800 */
[----:B------:R-:W-:-:S08]  /*0860*/  DFMA R6, R28, -1.5, R6 ;  /* 0xbff800001c06782b */ /* 0x000fd00000000006 */
[----:B-1----:R-:W-:-:S10]  /*0870*/  DMUL R6, R20, R6 ;  /* 0x0000000614067228 */ /* 0x002fd40000000000 */
[----:B------:R-:W0:Y:S02]  /*0880*/  F2F.F32.F64 R6, R6 ;  /* 0x0000000600067310 */ /* 0x000e240000301000 */
[----:B0-----:R-:W-:-:S04]  /*0890*/  FMUL R3, R6, UR6 ;  /* 0x0000000606037c20 */ /* 0x001fc80008400000 */
[----:B--2---:R-:W-:-:S05]  /*08a0*/  FFMA R3, R0, UR7, R3 ;  /* 0x0000000700037c23 */ /* 0x004fca0008000003 */
        /* <DEDUP_REMOVED lines=9> */
[----:B---3--:R-:W-:Y:S02]  /*0940*/  DFMA R6, R20, R8, R26 ;  /* 0x000000081406722b */ /* 0x008fe4000000001a */
[----:B------:R-:W1:Y:S06]  /*0950*/  F2F.F64.F32 R8, R22 ;  /* 0x0000001600087310 */ /* 0x000e6c0000201800 */
        /* <DEDUP_REMOVED lines=9> */
[----:B------:R-:W-:Y:S01]  /*09f0*/  FMUL R10, R11, UR11 ;  /* 0x0000000b0b0a7c20 */ /* 0x000fe20008400000 */
[----:B------:R-:W1:Y:S02]  /*0a00*/  LDCU.128 UR8, c[0x3][0x10] ;  /* 0x00c00200ff0877ac */ /* 0x000e640008000c00 */
[----:B------:R-:W3:Y:S01]  /*0a10*/  F2F.F64.F32 R20, R27 ;  /* 0x0000001b00147310 */ /* 0x000ee20000201800 */
[----:B------:R-:W-:-:S07]  /*0a20*/  FFMA R22, R27, R2, 1 ;  /* 0x3f8000001b167423 */ /* 0x000fce0000000002 */
[----:B------:R-:W4:Y:S01]  /*0a30*/  F2F.F64.F32 R22, R22 ;  /* 0x0000001600167310 */ /* 0x000f220000201800 */
[----:B---3--:R-:W-:-:S08]  /*0a40*/  DMUL R8, R20, 4.5 ;  /* 0x4012000014087828 */ /* 0x008fd00000000000 */
[----:B----4-:R-:W-:Y:S02]  /*0a50*/  DFMA R6, R20, R8, R22 ;  /* 0x000000081406722b */ /* 0x010fe40000000016 */
[----:B------:R-:W3:Y:S06]  /*0a60*/  F2F.F64.F32 R8, R10 ;  /* 0x0000000a00087310 */ /* 0x000eec0000201800 */
[----:B------:R-:W-:-:S08]  /*0a70*/  DFMA R6, R28, -1.5, R6 ;  /* 0xbff800001c06782b */ /* 0x000fd00000000006 */
[----:B---3--:R-:W-:-:S10]  /*0a80*/  DMUL R6, R8, R6 ;  /* 0x0000000608067228 */ /* 0x008fd40000000000 */
[----:B------:R-:W0:Y:S02]  /*0a90*/  F2F.F32.F64 R6, R6 ;  /* 0x0000000600067310 */ /* 0x000e240000301000 */
[----:B0-----:R-:W-:-:S04]  /*0aa0*/  FMUL R3, R6, UR6 ;  /* 0x0000000606037c20 */ /* 0x001fc80008400000 */
[----:B--2---:R-:W-:-:S05]  /*0ab0*/  FFMA R3, R0, UR7, R3 ;  /* 0x0000000700037c23 */ /* 0x004fca0008000003 */
[----:B------:R0:W-:Y:S04]  /*0ac0*/  STG.E desc[UR4][R4.64+0xc], R3 ;  /* 0x00000c0304007986 */ /* 0x0001e8000c101904 */
[----:B------:R-:W2:Y:S01]  /*0ad0*/  LDG.E R0, desc[UR4][R18.64+0x10] ;  /* 0x0000100412007981 */ /* 0x000ea2000c1e1900 */
[----:B------:R-:W-:Y:S01]  /*0ae0*/  FMUL R9, R24, R31 ;  /* 0x0000001f18097220 */ /* 0x000fe20000400000 */
[----:B-1----:R-:W-:Y:S01]  /*0af0*/  FMUL R10, R11, UR8 ;  /* 0x000000080b0a7c20 */ /* 0x002fe20008400000 */
[----:B------:R-:W1:Y:S02]  /*0b00*/  LDCU UR8, c[0x3][0x20] ;  /* 0x00c00400ff0877ac */ /* 0x000e640008000800 */
[----:B------:R-:W-:-:S04]  /*0b10*/  FFMA R23, R12, R17, R9 ;  /* 0x000000110c177223 */ /* 0x000fc80000000009 */
        /* <DEDUP_REMOVED lines=14> */
[----:B------:R-:W-:-:S03]  /*0c00*/  FMUL R10, R11, UR9 ;  /* 0x000000090b0a7c20 */ /* 0x000fc60008400000 */
[----:B------:R-:W-:-:S04]  /*0c10*/  FFMA R23, R13, R17, R6 ;  /* 0x000000110d177223 */ /* 0x000fc80000000006 */
[----:B------:R-:W3:Y:S01]  /*0c20*/  F2F.F64.F32 R6, R23 ;  /* 0x0000001700067310 */ /* 0x000ee20000201800 */
[----:B------:R-:W-:-:S07]  /*0c30*/  FFMA R22, R23, R2, 1 ;  /* 0x3f80000017167423 */ /* 0x000fce0000000002 */
[----:B------:R-:W4:Y:S01]  /*0c40*/  F2F.F64.F32 R8, R22 ;  /* 0x0000001600087310 */ /* 0x000f220000201800 */
[----:B---3--:R-:W-:-:S08]  /*0c50*/  DMUL R12, R6, 4.5 ;  /* 0x40120000060c7828 */ /* 0x008fd00000000000 */
[----:B----4-:R-:W-:Y:S01]  /*0c60*/  DFMA R8, R6, R12, R8 ;  /* 0x0000000c0608722b */ /* 0x010fe20000000008 */
[----:B------:R-:W3:Y:S07]  /*0c70*/  F2F.F64.F32 R6, R10 ;  /* 0x0000000a00067310 */ /* 0x000eee0000201800 */
        /* <DEDUP_REMOVED lines=9> */
[----:B------:R-:W-:Y:S01]  /*0d10*/  FFMA R23, R14, R17, R9 ;  /* 0x000000110e177223 */ /* 0x000fe20000000009 */
[----:B------:R-:W-:Y:S03]  /*0d20*/  F2F.F64.F32 R6, R10 ;  /* 0x0000000a00067310 */ /* 0x000fe60000201800 */
[----:B------:R-:W-:-:S05]  /*0d30*/  FFMA R14, R23, R2, 1 ;  /* 0x3f800000170e7423 */ /* 0x000fca0000000002 */
[----:B------:R-:W3:Y:S08]  /*0d40*/  F2F.F64.F32 R12, R23 ;  /* 0x00000017000c7310 */ /* 0x000ef00000201800 */
[----:B------:R-:W4:Y:S01]  /*0d50*/  F2F.F64.F32 R8, R14 ;  /* 0x0000000e00087310 */ /* 0x000f220000201800 */
[----:B---3--:R-:W-:-:S08]  /*0d60*/  DMUL R20, R12, 4.5 ;  /* 0x401200000c147828 */ /* 0x008fd00000000000 */
[----:B----4-:R-:W-:-:S08]  /*0d70*/  DFMA R8, R12, R20, R8 ;  /* 0x000000140c08722b */ /* 0x010fd00000000008 */
[----:B------:R-:W-:-:S08]  /*0d80*/  DFMA R8, R28, -1.5, R8 ;  /* 0xbff800001c08782b */ /* 0x000fd00000000008 */
[----:B------:R-:W-:-:S10]  /*0d90*/  DMUL R6, R6, R8 ;  /* 0x0000000806067228 */ /* 0x000fd40000000000 */
        /* <DEDUP_REMOVED lines=19> */
[----:B------:R-:W-:Y:S04]  /*0ed0*/  STG.E desc[UR4][R4.64+0x1c], R13 ;  /* 0x00001c0d04007986 */ /* 0x000fe8000c101904 */
[----:B------:R-:W2:Y:S01]  /*0ee0*/  LDG.E R18, desc[UR4][R18.64+0x20] ;  /* 0x0000200412127981 */ /* 0x000ea2000c1e1900 */
[----:B------:R-:W-:Y:S01]  /*0ef0*/  FMUL R0, R35, R31 ;  /* 0x0000001f23007220 */ /* 0x000fe20000400000 */
[----:B-1----:R-:W-:-:S03]  /*0f00*/  FMUL R11, R11, UR8 ;  /* 0x000000080b0b7c20 */ /* 0x002fc60008400000 */
[----:B------:R-:W-:-:S04]  /*0f10*/  FFMA R15, R15, R17, R0 ;  /* 0x000000110f0f7223 */ /* 0x000fc80000000000 */
[----:B------:R-:W0:Y:S01]  /*0f20*/  F2F.F64.F32 R8, R15 ;  /* 0x0000000f00087310 */ /* 0x000e220000201800 */
[----:B------:R-:W-:-:S07]  /*0f30*/  FFMA R0, R15, R2, 1 ;  /* 0x3f8000000f007423 */ /* 0x000fce0000000002 */
[----:B------:R-:W1:Y:S01]  /*0f40*/  F2F.F64.F32 R2, R0 ;  /* 0x0000000000027310 */ /* 0x000e620000201800 */
[----:B0-----:R-:W-:-:S08]  /*0f50*/  DMUL R6, R8, 4.5 ;  /* 0x4012000008067828 */ /* 0x001fd00000000000 */
[----:B-1----:R-:W-:Y:S01]  /*0f60*/  DFMA R6, R8, R6, R2 ;  /* 0x000000060806722b */ /* 0x002fe20000000002 */
[----:B------:R-:W0:Y:S07]  /*0f70*/  F2F.F64.F32 R2, R11 ;  /* 0x0000000b00027310 */ /* 0x000e2e0000201800 */
[----:B------:R-:W-:-:S08]  /*0f80*/  DFMA R6, R28, -1.5, R6 ;  /* 0xbff800001c06782b */ /* 0x000fd00000000006 */
[----:B0-----:R-:W-:-:S10]  /*0f90*/  DMUL R2, R2, R6 ;  /* 0x0000000602027228 */ /* 0x001fd40000000000 */
[----:B------:R-:W0:Y:S02]  /*0fa0*/  F2F.F32.F64 R2, R2 ;  /* 0x0000000200027310 */ /* 0x000e240000301000 */
[----:B0-----:R-:W-:-:S04]  /*0fb0*/  FMUL R7, R2, UR6 ;  /* 0x0000000602077c20 */ /* 0x001fc80008400000 */
[----:B--2---:R-:W-:-:S05]  /*0fc0*/  FFMA R7, R18, UR7, R7 ;  /* 0x0000000712077c23 */ /* 0x004fca0008000007 */
[----:B------:R-:W-:Y:S01]  /*0fd0*/  STG.E desc[UR4][R4.64+0x20], R7 ;  /* 0x0000200704007986 */ /* 0x000fe2000c101904 */
[----:B------:R-:W-:Y:S05]  /*0fe0*/  EXIT ;  /* 0x000000000000794d */ /* 0x000fea0003800000 */
        .weak           $__internal_0_$__cuda_sm3x_div_rn_noftz_f32_slowpath
        .type           $__internal_0_$__cuda_sm3x_div_rn_noftz_f32_slowpath,@function
        .size           $__internal_0_$__cuda_sm3x_div_rn_noftz_f32_slowpath,(.L_x_20 - $__internal_0_$__cuda_sm3x_div_rn_noftz_f32_slowpath)
$__internal_0_$__cuda_sm3x_div_rn_noftz_f32_slowpath:
[----:B------:R-:W-:Y:S01]  /*0ff0*/  SHF.R.U32.HI R26, RZ, 0x17, R11 ;  /* 0x00000017ff1a7819 */ /* 0x000fe2000001160b */
[----:B------:R-:W-:Y:S01]  /*1000*/  BSSY.RECONVERGENT B1, `(.L_x_8) ;  /* 0x0000063000017945 */ /* 0x000fe20003800200 */
[----:B------:R-:W-:Y:S02]  /*1010*/  SHF.R.U32.HI R33, RZ, 0x17, R2 ;  /* 0x00000017ff217819 */ /* 0x000fe40000011602 */
[----:B------:R-:W-:Y:S02]  /*1020*/  LOP3.LUT R26, R26, 0xff, RZ, 0xc0, !PT ;  /* 0x000000ff1a1a7812 */ /* 0x000fe400078ec0ff */
[----:B------:R-:W-:Y:S02]  /*1030*/  LOP3.LUT R33, R33, 0xff, RZ, 0xc0, !PT ;  /* 0x000000ff21217812 */ /* 0x000fe400078ec0ff */
[----:B------:R-:W-:Y:S02]  /*1040*/  IADD3 R28, PT, PT, R26, -0x1, RZ ;  /* 0xffffffff1a1c7810 */ /* 0x000fe40007ffe0ff */
[----:B------:R-:W-:-:S02]  /*1050*/  IADD3 R29, PT, PT, R33, -0x1, RZ ;  /* 0xffffffff211d7810 */ /* 0x000fc40007ffe0ff */
[----:B------:R-:W-:Y:S02]  /*1060*/  ISETP.GT.U32.AND P0, PT, R28, 0xfd, PT ;  /* 0x000000fd1c00780c */ /* 0x000fe40003f04070 */
[----:B------:R-:W-:Y:S02]  /*1070*/  MOV R31, R11 ;  /* 0x0000000b001f7202 */ /* 0x000fe40000000f00 */
[----:B------:R-:W-:-:S13]  /*1080*/  ISETP.GT.U32.OR P0, PT, R29, 0xfd, P0 ;  /* 0x000000fd1d00780c */ /* 0x000fda0000704470 */
[----:B------:R-:W-:Y:S01]  /*1090*/  @!P0 MOV R27, RZ ;  /* 0x000000ff001b8202 */ /* 0x000fe20000000f00 */
[----:B------:R-:W-:Y:S06]  /*10a0*/  @!P0 BRA `(.L_x_9) ;  /* 0x00000000005c8947 */ /* 0x000fec0003800000 */
[----:B------:R-:W-:Y:S02]  /*10b0*/  FSETP.GTU.FTZ.AND P0, PT, |R2|, +INF , PT ;  /* 0x7f8000000200780b */ /* 0x000fe40003f1c200 */
[----:B------:R-:W-:-:S04]  /*10c0*/  FSETP.GTU.FTZ.AND P1, PT, |R11|, +INF , PT ;  /* 0x7f8000000b00780b */ /* 0x000fc80003f3c200 */
[----:B------:R-:W-:-:S13]  /*10d0*/  PLOP3.LUT P0, PT, P0, P1, PT, 0xf8, 0x8f ;  /* 0x00000000008f781c */ /* 0x000fda0000703f70 */
[----:B------:R-:W-:Y:S05]  /*10e0*/  @P0 BRA `(.L_x_10) ;  /* 0x00000004004c0947 */ /* 0x000fea0003800000 */
[----:B------:R-:W-:-:S13]  /*10f0*/  LOP3.LUT P0, RZ, R31, 0x7fffffff, R2, 0xc8, !PT ;  /* 0x7fffffff1fff7812 */ /* 0x000fda000780c802 */
[----:B------:R-:W-:Y:S05]  /*1100*/  @!P0 BRA `(.L_x_11) ;  /* 0x00000004003c8947 */ /* 0x000fea0003800000 */
[C---:B------:R-:W-:Y:S02]  /*1110*/  FSETP.NEU.FTZ.AND P2, PT, |R2|.reuse, +INF , PT ;  /* 0x7f8000000200780b */ /* 0x040fe40003f5d200 */
[----:B------:R-:W-:Y:S02]  /*1120*/  FSETP.NEU.FTZ.AND P1, PT, |R11|, +INF , PT ;  /* 0x7f8000000b00780b */ /* 0x000fe40003f3d200 */
[----:B------:R-:W-:-:S11]  /*1130*/  FSETP.NEU.FTZ.AND P0, PT, |R2|, +INF , PT ;  /* 0x7f8000000200780b */ /* 0x000fd60003f1d200 */
[----:B------:R-:W-:Y:S05]  /*1140*/  @!P1 BRA !P2, `(.L_x_11) ;  /* 0x00000004002c9947 */ /* 0x000fea0005000000 */
[----:B------:R-:W-:-:S04]  /*1150*/  LOP3.LUT P2, RZ, R2, 0x7fffffff, RZ, 0xc0, !PT ;  /* 0x7fffffff02ff7812 */ /* 0x000fc8000784c0ff */
[----:B------:R-:W-:-:S13]  /*1160*/  PLOP3.LUT P1, PT, P1, P2, PT, 0x2f, 0xf2 ;  /* 0x0000000000f2781c */ /* 0x000fda0000f24577 */
[----:B------:R-:W-:Y:S05]  /*1170*/  @P1 BRA `(.L_x_12) ;  /* 0x0000000400181947 */ /* 0x000fea0003800000 */
[----:B------:R-:W-:-:S04]  /*1180*/  LOP3.LUT P1, RZ, R31, 0x7fffffff, RZ, 0xc0, !PT ;  /* 0x7fffffff1fff7812 */ /* 0x000fc8000782c0ff */
[----:B------:R-:W-:-:S13]  /*1190*/  PLOP3.LUT P0, PT, P0, P1, PT, 0x2f, 0xf2 ;  /* 0x0000000000f2781c */ /* 0x000fda0000702577 */
[----:B------:R-:W-:Y:S05]  /*11a0*/  @P0 BRA `(.L_x_13) ;  /* 0x0000000400000947 */ /* 0x000fea0003800000 */
[----:B------:R-:W-:Y:S02]  /*11b0*/  ISETP.GE.AND P0, PT, R29, RZ, PT ;  /* 0x000000ff1d00720c */ /* 0x000fe40003f06270 */
[----:B------:R-:W-:-:S11]  /*11c0*/  ISETP.GE.AND P1, PT, R28, RZ, PT ;  /* 0x000000ff1c00720c */ /* 0x000fd60003f26270 */
[----:B------:R-:W-:Y:S01]  /*11d0*/  @P0 MOV R27, RZ ;  /* 0x000000ff001b0202 */ /* 0x000fe20000000f00 */
[----:B------:R-:W-:Y:S01]  /*11e0*/  @!P0 FFMA R2, R2, 1.84467440737095516160e+19, RZ ;  /* 0x5f80000002028823 */ /* 0x000fe200000000ff */
[----:B------:R-:W-:Y:S01]  /*11f0*/  @!P0 MOV R27, 0xffffffc0 ;  /* 0xffffffc0001b8802 */ /* 0x000fe20000000f00 */
[----:B------:R-:W-:-:S03]  /*1200*/  @!P1 FFMA R31, R11, 1.84467440737095516160e+19, RZ ;  /* 0x5f8000000b1f9823 */ /* 0x000fc600000000ff */
[----:B------:R-:W-:-:S07]  /*1210*/  @!P1 IADD3 R27, PT, PT, R27, 0x40, RZ ;  /* 0x000000401b1b9810 */ /* 0x000fce0007ffe0ff */
.L_x_9:
[----:B------:R-:W-:Y:S01]  /*1220*/  LEA R36, R26, 0xc0800000, 0x17 ;  /* 0xc08000001a247811 */ /* 0x000fe200078eb8ff */
[----:B------:R-:W-:Y:S01]  /*1230*/  BSSY.RECONVERGENT B2, `(.L_x_14) ;  /* 0x0000036000027945 */ /* 0x000fe20003800200 */
[----:B------:R-:W-:Y:S02]  /*1240*/  IADD3 R33, PT, PT, R33, -0x7f, RZ ;  /* 0xffffff8121217810 */ /* 0x000fe40007ffe0ff */
[----:B------:R-:W-:-:S03]  /*1250*/  IADD3 R36, PT, PT, -R36, R31, RZ ;  /* 0x0000001f24247210 */ /* 0x000fc60007ffe1ff */
[----:B------:R-:W-:Y:S01]  /*1260*/  IMAD R2, R33, -0x800000, R2 ;  /* 0xff80000021027824 */ /* 0x000fe200078e0202 */
[----:B------:R-:W0:Y:S01]  /*1270*/  MUFU.RCP R28, R36 ;  /* 0x00000024001c7308 */ /* 0x000e220000001000 */
[----:B------:R-:W-:-:S04]  /*1280*/  FADD.FTZ R31, -R36, -RZ ;  /* 0x800000ff241f7221 */ /* 0x000fc80000010100 */
[----:B0-----:R-:W-:-:S04]  /*1290*/  FFMA R29, R28, R31, 1 ;  /* 0x3f8000001c1d7423 */ /* 0x001fc8000000001f */
[----:B------:R-:W-:-:S04]  /*12a0*/  FFMA R29, R28, R29, R28 ;  /* 0x0000001d1c1d7223 */ /* 0x000fc8000000001c */
[----:B------:R-:W-:-:S04]  /*12b0*/  FFMA R28, R2, R29, RZ ;  /* 0x0000001d021c7223 */ /* 0x000fc800000000ff */
[----:B------:R-:W-:-:S04]  /*12c0*/  FFMA R30, R31, R28, R2 ;  /* 0x0000001c1f1e7223 */ /* 0x000fc80000000002 */
[----:B------:R-:W-:Y:S01]  /*12d0*/  FFMA R30, R29, R30, R28 ;  /* 0x0000001e1d1e7223 */ /* 0x000fe2000000001c */
[----:B------:R-:W-:-:S03]  /*12e0*/  IADD3 R28, PT, PT, R33, 0x7f, -R26 ;  /* 0x0000007f211c7810 */ /* 0x000fc60007ffe81a */
[----:B------:R-:W-:Y:S01]  /*12f0*/  FFMA R31, R31, R30, R2 ;  /* 0x0000001e1f1f7223 */ /* 0x000fe20000000002 */
[----:B------:R-:W-:-:S03]  /*1300*/  IADD3 R27, PT, PT, R28, R27, RZ ;  /* 0x0000001b1c1b7210 */ /* 0x000fc60007ffe0ff */
[----:B------:R-:W-:-:S05]  /*1310*/  FFMA R2, R29, R31, R30 ;  /* 0x0000001f1d027223 */ /* 0x000fca000000001e */
[----:B------:R-:W-:-:S04]  /*1320*/  SHF.R.U32.HI R26, RZ, 0x17, R2 ;  /* 0x00000017ff1a7819 */ /* 0x000fc80000011602 */
[----:B------:R-:W-:-:S04]  /*1330*/  LOP3.LUT R26, R26, 0xff, RZ, 0xc0, !PT ;  /* 0x000000ff1a1a7812 */ /* 0x000fc800078ec0ff */
[----:B------:R-:W-:-:S04]  /*1340*/  IADD3 R26, PT, PT, R26, R27, RZ ;  /* 0x0000001b1a1a7210 */ /* 0x000fc80007ffe0ff */
[----:B------:R-:W-:-:S04]  /*1350*/  IADD3 R28, PT, PT, R26, -0x1, RZ ;  /* 0xffffffff1a1c7810 */ /* 0x000fc80007ffe0ff */
[----:B------:R-:W-:-:S13]  /*1360*/  ISETP.GE.U32.AND P0, PT, R28, 0xfe, PT ;  /* 0x000000fe1c00780c */ /* 0x000fda0003f06070 */
[----:B------:R-:W-:Y:S05]  /*1370*/  @!P0 BRA `(.L_x_15) ;  /* 0x0000000000808947 */ /* 0x000fea0003800000 */
[----:B------:R-:W-:-:S13]  /*1380*/  ISETP.GT.AND P0, PT, R26, 0xfe, PT ;  /* 0x000000fe1a00780c */ /* 0x000fda0003f04270 */
[----:B------:R-:W-:Y:S05]  /*1390*/  @P0 BRA `(.L_x_16) ;  /* 0x00000000006c0947 */ /* 0x000fea0003800000 */
[----:B------:R-:W-:-:S13]  /*13a0*/  ISETP.GE.AND P0, PT, R26, 0x1, PT ;  /* 0x000000011a00780c */ /* 0x000fda0003f06270 */
[----:B------:R-:W-:Y:S05]  /*13b0*/  @P0 BRA `(.L_x_17) ;  /* 0x0000000000740947 */ /* 0x000fea0003800000 */
[----:B------:R-:W-:Y:S02]  /*13c0*/  ISETP.GE.AND P0, PT, R26, -0x18, PT ;  /* 0xffffffe81a00780c */ /* 0x000fe40003f06270 */
[----:B------:R-:W-:-:S11]  /*13d0*/  LOP3.LUT R2, R2, 0x80000000, RZ, 0xc0, !PT ;  /* 0x8000000002027812 */ /* 0x000fd600078ec0ff */
[----:B------:R-:W-:Y:S05]  /*13e0*/  @!P0 BRA `(.L_x_17) ;  /* 0x0000000000688947 */ /* 0x000fea0003800000 */
[CCC-:B------:R-:W-:Y:S01]  /*13f0*/  FFMA.RZ R27, R29.reuse, R31.reuse, R30.reuse ;  /* 0x0000001f1d1b7223 */ /* 0x1c0fe2000000c01e */
[CCC-:B------:R-:W-:Y:S01]  /*1400*/  FFMA.RP R28, R29.reuse, R31.reuse, R30.reuse ;  /* 0x0000001f1d1c7223 */ /* 0x1c0fe2000000801e */
[----:B------:R-:W-:Y:S01]  /*1410*/  FFMA.RM R31, R29, R31, R30 ;  /* 0x0000001f1d1f7223 */ /* 0x000fe2000000401e */
[C---:B------:R-:W-:Y:S02]  /*1420*/  IADD3 R29, PT, PT, R26.reuse, 0x20, RZ ;  /* 0x000000201a1d7810 */ /* 0x040fe40007ffe0ff */
[----:B------:R-:W-:Y:S02]  /*1430*/  LOP3.LUT R27, R27, 0x7fffff, RZ, 0xc0, !PT ;  /* 0x007fffff1b1b7812 */ /* 0x000fe400078ec0ff */
[C---:B------:R-:W-:Y:S02]  /*1440*/  ISETP.NE.AND P2, PT, R26.reuse, RZ, PT ;  /* 0x000000ff1a00720c */ /* 0x040fe40003f45270 */
[----:B------:R-:W-:Y:S02]  /*1450*/  LOP3.LUT R30, R27, 0x800000, RZ, 0xfc, !PT ;  /* 0x008000001b1e7812 */ /* 0x000fe400078efcff */
[----:B------:R-:W-:-:S02]  /*1460*/  ISETP.NE.AND P1, PT, R26, RZ, PT ;  /* 0x000000ff1a00720c */ /* 0x000fc40003f25270 */
[----:B------:R-:W-:Y:S02]  /*1470*/  IADD3 R26, PT, PT, -R26, RZ, RZ ;  /* 0x000000ff1a1a7210 */ /* 0x000fe40007ffe1ff */
[----:B------:R-:W-:Y:S02]  /*1480*/  SHF.L.U32 R29, R30, R29, RZ ;  /* 0x0000001d1e1d7219 */ /* 0x000fe400000006ff */
[----:B------:R-:W-:Y:S02]  /*1490*/  FSETP.NEU.FTZ.AND P0, PT, R28, R31, PT ;  /* 0x0000001f1c00720b */ /* 0x000fe40003f1d000 */
[----:B------:R-:W-:Y:S02]  /*14a0*/  SEL R27, R26, RZ, P2 ;  /* 0x000000ff1a1b7207 */ /* 0x000fe40001000000 */
[----:B------:R-:W-:Y:S02]  /*14b0*/  ISETP.NE.AND P1, PT, R29, RZ, P1 ;  /* 0x000000ff1d00720c */ /* 0x000fe40000f25270 */
[----:B------:R-:W-:-:S02]  /*14c0*/  SHF.R.U32.HI R30, RZ, R27, R30 ;  /* 0x0000001bff1e7219 */ /* 0x000fc4000001161e */
[----:B------:R-:W-:Y:S02]  /*14d0*/  PLOP3.LUT P0, PT, P0, P1, PT, 0xf8, 0x8f ;  /* 0x00000000008f781c */ /* 0x000fe40000703f70 */
[----:B------:R-:W-:Y:S02]  /*14e0*/  SHF.R.U32.HI R26, RZ, 0x1, R30 ;  /* 0x00000001ff1a7819 */ /* 0x000fe4000001161e */
[----:B------:R-:W-:-:S04]  /*14f0*/  SEL R27, RZ, 0x1, !P0 ;  /* 0x00000001ff1b7807 */ /* 0x000fc80004000000 */
[----:B------:R-:W-:-:S04]  /*1500*/  LOP3.LUT R27, R27, 0x1, R26, 0xf8, !PT ;  /* 0x000000011b1b7812 */ /* 0x000fc800078ef81a */
[----:B------:R-:W-:-:S04]  /*1510*/  LOP3.LUT R27, R27, R30, RZ, 0xc0, !PT ;  /* 0x0000001e1b1b7212 */ /* 0x000fc800078ec0ff */
[----:B------:R-:W-:-:S04]  /*1520*/  IADD3 R27, PT, PT, R26, R27, RZ ;  /* 0x0000001b1a1b7210 */ /* 0x000fc80007ffe0ff */
[----:B------:R-:W-:Y:S01]  /*1530*/  LOP3.LUT R2, R27, R2, RZ, 0xfc, !PT ;  /* 0x000000021b027212 */ /* 0x000fe200078efcff */
[----:B------:R-:W-:Y:S06]  /*1540*/  BRA `(.L_x_17) ;  /* 0x0000000000107947 */ /* 0x000fec0003800000 */
.L_x_16:
[----:B------:R-:W-:-:S04]  /*1550*/  LOP3.LUT R2, R2, 0x80000000, RZ, 0xc0, !PT ;  /* 0x8000000002027812 */ /* 0x000fc800078ec0ff */
[----:B------:R-:W-:Y:S01]  /*1560*/  LOP3.LUT R2, R2, 0x7f800000, RZ, 0xfc, !PT ;  /* 0x7f80000002027812 */ /* 0x000fe200078efcff */
[----:B------:R-:W-:Y:S06]  /*1570*/  BRA `(.L_x_17) ;  /* 0x0000000000047947 */ /* 0x000fec0003800000 */
.L_x_15:
[----:B------:R-:W-:-:S07]  /*1580*/  LEA R2, R27, R2, 0x17 ;  /* 0x000000021b027211 */ /* 0x000fce00078eb8ff */
.L_x_17:
[----:B------:R-:W-:Y:S05]  /*1590*/  BSYNC.RECONVERGENT B2 ;  /* 0x0000000000027941 */ /* 0x000fea0003800200 */
.L_x_14:
[----:B------:R-:W-:Y:S05]  /*15a0*/  BRA `(.L_x_18) ;  /* 0x0000000000207947 */ /* 0x000fea0003800000 */
.L_x_13:
[----:B------:R-:W-:-:S04]  /*15b0*/  LOP3.LUT R2, R31, 0x80000000, R2, 0x48, !PT ;  /* 0x800000001f027812 */ /* 0x000fc800078e4802 */
[----:B------:R-:W-:Y:S01]  /*15c0*/  LOP3.LUT R2, R2, 0x7f800000, RZ, 0xfc, !PT ;  /* 0x7f80000002027812 */ /* 0x000fe200078efcff */
[----:B------:R-:W-:Y:S06]  /*15d0*/  BRA `(.L_x_18) ;  /* 0x0000000000147947 */ /* 0x000fec0003800000 */
.L_x_12:
[----:B------:R-:W-:Y:S01]  /*15e0*/  LOP3.LUT R2, R31, 0x80000000, R2, 0x48, !PT ;  /* 0x800000001f027812 */ /* 0x000fe200078e4802 */
[----:B------:R-:W-:Y:S06]  /*15f0*/  BRA `(.L_x_18) ;  /* 0x00000000000c7947 */ /* 0x000fec0003800000 */
.L_x_11:
[----:B------:R-:W0:Y:S01]  /*1600*/  MUFU.RSQ R2, -QNAN ;  /* 0xffc0000000027908 */ /* 0x000e220000001400 */
[----:B------:R-:W-:Y:S05]  /*1610*/  BRA `(.L_x_18) ;  /* 0x0000000000047947 */ /* 0x000fea0003800000 */
.L_x_10:
[----:B------:R-:W-:-:S07]  /*1620*/  FADD.FTZ R2, R2, R11 ;  /* 0x0000000b02027221 */ /* 0x000fce0000010000 */
.L_x_18:
[----:B------:R-:W-:Y:S05]  /*1630*/  BSYNC.RECONVERGENT B1 ;  /* 0x0000000000017941 */ /* 0x000fea0003800200 */
.L_x_8:
[----:B------:R-:W-:Y:S01]  /*1640*/  HFMA2 R27, -RZ, RZ, 0, 0 ;  /* 0x00000000ff1b7431 */ /* 0x000fe200000001ff */
[----:B------:R-:W-:-:S04]  /*1650*/  MOV R26, R4 ;  /* 0x00000004001a7202 */ /* 0x000fc80000000f00 */
[----:B0-----:R-:W-:Y:S05]  /*1660*/  RET.REL.NODEC R26 `(_Z11d_CollisionPfS_) ;  /* 0xffffffe81a647950 */ /* 0x001fea0003c3ffff */
.L_x_19:
        /* <DEDUP_REMOVED lines=9> */
.L_x_20:


//--------------------- .nv.shared.reserved.0     --------------------------
	.section	.nv.shared.reserved.0,"aw",@nobits
	.weak		__nv_reservedSMEM_offset_0_alias
	.size		__nv_reservedSMEM_offset_0_alias, 0, 64
	.other		__nv_reservedSMEM_offset_0_alias,@"STO_CUDA_RESERVED_SHARED STV_DEFAULT"
__nv_reservedSMEM_offset_0_alias:
	.zero		0
	.zero		64


//--------------------- .nv.constant0._Z11d_AdvectionPfS_ --------------------------
	.section	.nv.constant0._Z11d_AdvectionPfS_,"a",@progbits
	.sectionflags	@""
	.align	4
.nv.constant0._Z11d_AdvectionPfS_:
	.zero		912


//--------------------- .nv.constant0._Z14d_ImposeFieldsPfS_f --------------------------
	.section	.nv.constant0._Z14d_ImposeFieldsPfS_f,"a",@progbits
	.sectionflags	@""
	.align	4
.nv.constant0._Z14d_ImposeFieldsPfS_f:
	.zero		916


//--------------------- .nv.constant0._Z11d_CollisionPfS_ --------------------------
	.section	.nv.constant0._Z11d_CollisionPfS_,"a",@progbits
	.sectionflags	@""
	.align	4
.nv.constant0._Z11d_CollisionPfS_:
	.zero		912


//--------------------- SYMBOLS --------------------------

	.type		.nv.reservedSmem.offset0,@object
	.size		.nv.reservedSmem.offset0,0x4
